	.target	sm_100a

	.elftype	@"ET_EXEC"


//--------------------- .note.nv.tkinfo           --------------------------
	.section	.note.nv.tkinfo,"",@"SHT_NOTE"
	.sectionflags	@"SHF_NOTE_NV_TKINFO"
	.tkinfo
        /*0018*/ 	.word	0x00000002
        /*0030*/ 	.string	""
        /*0030*/ 	.string	"ptxas"
        /*0030*/ 	.string	"Cuda compilation tools, release 13.0, V13.0.88"
        /*0030*/ 	.string	"Build cuda_13.0.r13.0/compiler.36424714_0"
        /*0030*/ 	.string	"-arch sm_100a -m 64 "



//--------------------- .note.nv.cuinfo           --------------------------
	.section	.note.nv.cuinfo,"",@"SHT_NOTE"
	.sectionflags	@"SHF_NOTE_NV_CUINFO"
        /*0018*/ 	.short	0x0002
        /*001a*/ 	.short	0x0064
        /*001c*/ 	.short	0x0082
	.zero		2


//--------------------- .nv.info                  --------------------------
	.section	.nv.info,"",@"SHT_CUDA_INFO"
	.align	4


	//----- nvinfo : EIATTR_REGCOUNT
	.align		4
        /*0000*/ 	.byte	0x04, 0x2f
        /*0002*/ 	.short	(.L_19 - .L_18)
	.align		4
.L_18:
        /*0004*/ 	.word	index@(_ZN7cutlass13device_kernelINS_4gemm6kernel13GemmUniversalIN4cute5tupleIJiiiiEEENS1_10collective13CollectiveMmaINS1_35MainloopSm100TmaUmmaWarpSpecializedILi3ELi2ELi4ENS5_IJNS4_1CILi1EEESB_SB_EEEEENS5_IJNSA_ILi128EEENSA_ILi96EEESE_EEENS_6half_tENS5_IJlSB_lEEESH_SI_NS4_8TiledMMAINS4_8MMA_AtomIJNS4_20SM100_MMA_F16BF16_SSISH_SH_fLi128ELi96ELNS4_4UMMA5MajorE0ELSN_0ELNSM_7ScaleInE0ELSO_0EEEEEENS4_6LayoutISC_NS5_IJNSA_ILi0EEESS_SS_EEEEENS5_IJNS4_10UnderscoreESV_SV_EEEEENS4_13SM90_TMA_LOADENS4_14ComposedLayoutINS4_7SwizzleILi3ELi4ELi3EEENS4_18smem_ptr_flag_bitsILi16EEENSR_INS5_IJNSA_ILi8EEENSA_ILi64EEEEEENS5_IJS15_SB_EEEEEEEvNS4_8identityESY_S19_vS1A_EENS_8epilogue10collective18CollectiveEpilogueINS1C_23Sm100TmaWarpSpecializedILi3ELi2ELi32ELb1ELb0EEEJSG_NS5_IJNSR_ISE_SB_EENSR_INSA_ILi32EEESB_EEEEESH_SI_SH_SI_NS1C_6fusion15FusionCallbacksIS1G_NS1L_17LinearCombinationISH_fSH_fLNS_15FloatRoundStyleE2EEESG_S1K_JEEENS4_5SM1004TMEM4LOAD26SM100_TMEM_LOAD_32dp32b32xESY_NSZ_INS10_ILi2ELi4ELi3EEES13_NSR_INS5_IJS14_S1I_EEENS5_IJS1I_SB_EEEEEEENS4_39AutoVectorizingCopyWithAssumedAlignmentILi128EEENS4_14SM90_TMA_STOREES1Z_S21_S21_EEEvvEEEEvNT_6ParamsE)
        /*0008*/ 	.word	0x0000006e


	//----- nvinfo : EIATTR_FRAME_SIZE
	.align		4
.L_19:
        /*000c*/ 	.byte	0x04, 0x11
        /*000e*/ 	.short	(.L_21 - .L_20)
	.align		4
.L_20:
        /*0010*/ 	.word	index@($__internal_2_$__cuda_sm10x_tcgen05_guardrail_trap_unallocated_columns_being_dealloced)
        /*0014*/ 	.word	0x00000000


	//----- nvinfo : EIATTR_FRAME_SIZE
	.align		4
.L_21:
        /*0018*/ 	.byte	0x04, 0x11
        /*001a*/ 	.short	(.L_23 - .L_22)
	.align		4
.L_22:
        /*001c*/ 	.word	index@($__internal_1_$__cuda_sm10x_tcgen05_guardrail_trap_phase_invalid_during_alloc)
        /*0020*/ 	.word	0x00000000


	//----- nvinfo : EIATTR_FRAME_SIZE
	.align		4
.L_23:
        /*0024*/ 	.byte	0x04, 0x11
        /*0026*/ 	.short	(.L_25 - .L_24)
	.align		4
.L_24:
        /*0028*/ 	.word	index@($__internal_0_$__cuda_sm10x_tcgen05_guardrail_trap_col_being_dealloced_not_returned_by_alloc)
        /*002c*/ 	.word	0x00000000


	//----- nvinfo : EIATTR_FRAME_SIZE
	.align		4
.L_25:
        /*0030*/ 	.byte	0x04, 0x11
        /*0032*/ 	.short	(.L_27 - .L_26)
	.align		4
.L_26:
        /*0034*/ 	.word	index@(_ZN7cutlass13device_kernelINS_4gemm6kernel13GemmUniversalIN4cute5tupleIJiiiiEEENS1_10collective13CollectiveMmaINS1_35MainloopSm100TmaUmmaWarpSpecializedILi3ELi2ELi4ENS5_IJNS4_1CILi1EEESB_SB_EEEEENS5_IJNSA_ILi128EEENSA_ILi96EEESE_EEENS_6half_tENS5_IJlSB_lEEESH_SI_NS4_8TiledMMAINS4_8MMA_AtomIJNS4_20SM100_MMA_F16BF16_SSISH_SH_fLi128ELi96ELNS4_4UMMA5MajorE0ELSN_0ELNSM_7ScaleInE0ELSO_0EEEEEENS4_6LayoutISC_NS5_IJNSA_ILi0EEESS_SS_EEEEENS5_IJNS4_10UnderscoreESV_SV_EEEEENS4_13SM90_TMA_LOADENS4_14ComposedLayoutINS4_7SwizzleILi3ELi4ELi3EEENS4_18smem_ptr_flag_bitsILi16EEENSR_INS5_IJNSA_ILi8EEENSA_ILi64EEEEEENS5_IJS15_SB_EEEEEEEvNS4_8identityESY_S19_vS1A_EENS_8epilogue10collective18CollectiveEpilogueINS1C_23Sm100TmaWarpSpecializedILi3ELi2ELi32ELb1ELb0EEEJSG_NS5_IJNSR_ISE_SB_EENSR_INSA_ILi32EEESB_EEEEESH_SI_SH_SI_NS1C_6fusion15FusionCallbacksIS1G_NS1L_17LinearCombinationISH_fSH_fLNS_15FloatRoundStyleE2EEESG_S1K_JEEENS4_5SM1004TMEM4LOAD26SM100_TMEM_LOAD_32dp32b32xESY_NSZ_INS10_ILi2ELi4ELi3EEES13_NSR_INS5_IJS14_S1I_EEENS5_IJS1I_SB_EEEEEEENS4_39AutoVectorizingCopyWithAssumedAlignmentILi128EEENS4_14SM90_TMA_STOREES1Z_S21_S21_EEEvvEEEEvNT_6ParamsE)
        /*0038*/ 	.word	0x00000000


	//----- nvinfo : EIATTR_MIN_STACK_SIZE
	.align		4
.L_27:
        /*003c*/ 	.byte	0x04, 0x12
        /*003e*/ 	.short	(.L_29 - .L_28)
	.align		4
.L_28:
        /*0040*/ 	.word	index@(_ZN7cutlass13device_kernelINS_4gemm6kernel13GemmUniversalIN4cute5tupleIJiiiiEEENS1_10collective13CollectiveMmaINS1_35MainloopSm100TmaUmmaWarpSpecializedILi3ELi2ELi4ENS5_IJNS4_1CILi1EEESB_SB_EEEEENS5_IJNSA_ILi128EEENSA_ILi96EEESE_EEENS_6half_tENS5_IJlSB_lEEESH_SI_NS4_8TiledMMAINS4_8MMA_AtomIJNS4_20SM100_MMA_F16BF16_SSISH_SH_fLi128ELi96ELNS4_4UMMA5MajorE0ELSN_0ELNSM_7ScaleInE0ELSO_0EEEEEENS4_6LayoutISC_NS5_IJNSA_ILi0EEESS_SS_EEEEENS5_IJNS4_10UnderscoreESV_SV_EEEEENS4_13SM90_TMA_LOADENS4_14ComposedLayoutINS4_7SwizzleILi3ELi4ELi3EEENS4_18smem_ptr_flag_bitsILi16EEENSR_INS5_IJNSA_ILi8EEENSA_ILi64EEEEEENS5_IJS15_SB_EEEEEEEvNS4_8identityESY_S19_vS1A_EENS_8epilogue10collective18CollectiveEpilogueINS1C_23Sm100TmaWarpSpecializedILi3ELi2ELi32ELb1ELb0EEEJSG_NS5_IJNSR_ISE_SB_EENSR_INSA_ILi32EEESB_EEEEESH_SI_SH_SI_NS1C_6fusion15FusionCallbacksIS1G_NS1L_17LinearCombinationISH_fSH_fLNS_15FloatRoundStyleE2EEESG_S1K_JEEENS4_5SM1004TMEM4LOAD26SM100_TMEM_LOAD_32dp32b32xESY_NSZ_INS10_ILi2ELi4ELi3EEES13_NSR_INS5_IJS14_S1I_EEENS5_IJS1I_SB_EEEEEEENS4_39AutoVectorizingCopyWithAssumedAlignmentILi128EEENS4_14SM90_TMA_STOREES1Z_S21_S21_EEEvvEEEEvNT_6ParamsE)
        /*0044*/ 	.word	0x00000000
.L_29:


//--------------------- .nv.compat                --------------------------
	.section	.nv.compat,"",@"SHT_CUDA_COMPAT_INFO"
	.align	4
        /*0000*/ 	.byte	0x02, 0x09, 0x01, 0x00, 0x02, 0x02, 0x02, 0x00, 0x02, 0x05, 0x05, 0x00, 0x03, 0x07, 0x01, 0x01
        /*0010*/ 	.byte	0x02, 0x03, 0x01, 0x00, 0x02, 0x06, 0x01, 0x00, 0x04, 0x0b, 0x08, 0x00, 0x09, 0x00, 0x00, 0x00
        /*0020*/ 	.byte	0x00, 0x00, 0x00, 0x00


//--------------------- .nv.info._ZN7cutlass13device_kernelINS_4gemm6kernel13GemmUniversalIN4cute5tupleIJiiiiEEENS1_10collective13CollectiveMmaINS1_35MainloopSm100TmaUmmaWarpSpecializedILi3ELi2ELi4ENS5_IJNS4_1CILi1EEESB_SB_EEEEENS5_IJNSA_ILi128EEENSA_ILi96EEESE_EEENS_6half_tENS5_IJlSB_lEEESH_SI_NS4_8TiledMMAINS4_8MMA_AtomIJNS4_20SM100_MMA_F16BF16_SSISH_SH_fLi128ELi96ELNS4_4UMMA5MajorE0ELSN_0ELNSM_7ScaleInE0ELSO_0EEEEEENS4_6LayoutISC_NS5_IJNSA_ILi0EEESS_SS_EEEEENS5_IJNS4_10UnderscoreESV_SV_EEEEENS4_13SM90_TMA_LOADENS4_14ComposedLayoutINS4_7SwizzleILi3ELi4ELi3EEENS4_18smem_ptr_flag_bitsILi16EEENSR_INS5_IJNSA_ILi8EEENSA_ILi64EEEEEENS5_IJS15_SB_EEEEEEEvNS4_8identityESY_S19_vS1A_EENS_8epilogue10collective18CollectiveEpilogueINS1C_23Sm100TmaWarpSpecializedILi3ELi2ELi32ELb1ELb0EEEJSG_NS5_IJNSR_ISE_SB_EENSR_INSA_ILi32EEESB_EEEEESH_SI_SH_SI_NS1C_6fusion15FusionCallbacksIS1G_NS1L_17LinearCombinationISH_fSH_fLNS_15FloatRoundStyleE2EEESG_S1K_JEEENS4_5SM1004TMEM4LOAD26SM100_TMEM_LOAD_32dp32b32xESY_NSZ_INS10_ILi2ELi4ELi3EEES13_NSR_INS5_IJS14_S1I_EEENS5_IJS1I_SB_EEEEEEENS4_39AutoVectorizingCopyWithAssumedAlignmentILi128EEENS4_14SM90_TMA_STOREES1Z_S21_S21_EEEvvEEEEvNT_6ParamsE --------------------------
	.section	.nv.info._ZN7cutlass13device_kernelINS_4gemm6kernel13GemmUniversalIN4cute5tupleIJiiiiEEENS1_10collective13CollectiveMmaINS1_35MainloopSm100TmaUmmaWarpSpecializedILi3ELi2ELi4ENS5_IJNS4_1CILi1EEESB_SB_EEEEENS5_IJNSA_ILi128EEENSA_ILi96EEESE_EEENS_6half_tENS5_IJlSB_lEEESH_SI_NS4_8TiledMMAINS4_8MMA_AtomIJNS4_20SM100_MMA_F16BF16_SSISH_SH_fLi128ELi96ELNS4_4UMMA5MajorE0ELSN_0ELNSM_7ScaleInE0ELSO_0EEEEEENS4_6LayoutISC_NS5_IJNSA_ILi0EEESS_SS_EEEEENS5_IJNS4_10UnderscoreESV_SV_EEEEENS4_13SM90_TMA_LOADENS4_14ComposedLayoutINS4_7SwizzleILi3ELi4ELi3EEENS4_18smem_ptr_flag_bitsILi16EEENSR_INS5_IJNSA_ILi8EEENSA_ILi64EEEEEENS5_IJS15_SB_EEEEEEEvNS4_8identityESY_S19_vS1A_EENS_8epilogue10collective18CollectiveEpilogueINS1C_23Sm100TmaWarpSpecializedILi3ELi2ELi32ELb1ELb0EEEJSG_NS5_IJNSR_ISE_SB_EENSR_INSA_ILi32EEESB_EEEEESH_SI_SH_SI_NS1C_6fusion15FusionCallbacksIS1G_NS1L_17LinearCombinationISH_fSH_fLNS_15FloatRoundStyleE2EEESG_S1K_JEEENS4_5SM1004TMEM4LOAD26SM100_TMEM_LOAD_32dp32b32xESY_NSZ_INS10_ILi2ELi4ELi3EEES13_NSR_INS5_IJS14_S1I_EEENS5_IJS1I_SB_EEEEEEENS4_39AutoVectorizingCopyWithAssumedAlignmentILi128EEENS4_14SM90_TMA_STOREES1Z_S21_S21_EEEvvEEEEvNT_6ParamsE,"",@"SHT_CUDA_INFO"
	.sectionflags	@""
	.align	4


	//----- nvinfo : EIATTR_CUDA_API_VERSION
	.align		4
        /*0000*/ 	.byte	0x04, 0x37
        /*0002*/ 	.short	(.L_31 - .L_30)
.L_30:
        /*0004*/ 	.word	0x00000082


	//----- nvinfo : EIATTR_KPARAM_INFO
	.align		4
.L_31:
        /*0008*/ 	.byte	0x04, 0x17
        /*000a*/ 	.short	(.L_33 - .L_32)
.L_32:
        /*000c*/ 	.word	0x00000000
        /*0010*/ 	.short	0x0000
        /*0012*/ 	.short	0x0000
        /*0014*/ 	.byte	0x00, 0xf0, 0x01, 0x20


	//----- nvinfo : EIATTR_AT_ENTRY_FRAGMENTS
	.align		4
.L_33:
        /*0018*/ 	.byte	0x04, 0x4f
        /*001a*/ 	.short	(.L_35 - .L_34)


	//   ....[0]....
.L_34:
        /*001c*/ 	.word	0x00000006


	//----- nvinfo : EIATTR_RESERVED_SMEM_USED
	.align		4
.L_35:
        /*0020*/ 	.byte	0x01, 0x41
	.zero		2


	//----- nvinfo : EIATTR_SPARSE_MMA_MASK
	.align		4
        /*0024*/ 	.byte	0x03, 0x50
        /*0026*/ 	.short	0x0000


	//----- nvinfo : EIATTR_TCGEN05_1CTA_USED
	.align		4
        /*0028*/ 	.byte	0x01, 0x51
	.zero		2


	//----- nvinfo : EIATTR_MAXREG_COUNT
	.align		4
        /*002c*/ 	.byte	0x03, 0x1b
        /*002e*/ 	.short	0x00ff


	//----- nvinfo : EIATTR_NUM_BARRIERS
	.align		4
        /*0030*/ 	.byte	0x02, 0x4c
        /*0032*/ 	.byte	0x07
	.zero		1


	//----- nvinfo : EIATTR_EXTERNS
	.align		4
        /*0034*/ 	.byte	0x04, 0x0f
        /*0036*/ 	.short	(.L_37 - .L_36)


	//   ....[0]....
	.align		4
.L_36:
        /*0038*/ 	.word	index@(__assertfail)


	//----- nvinfo : EIATTR_MERCURY_ISA_VERSION
	.align		4
.L_37:
        /*003c*/ 	.byte	0x03, 0x5f
        /*003e*/ 	.short	0x0101


	//----- nvinfo : EIATTR_INT_WARP_WIDE_INSTR_OFFSETS
	.align		4
        /*0040*/ 	.byte	0x04, 0x31
        /*0042*/ 	.short	(.L_39 - .L_38)


	//   ....[0]....
.L_38:
        /*0044*/ 	.word	0x00001f00


	//   ....[1]....
        /*0048*/ 	.word	0x00003a70


	//   ....[2]....
        /*004c*/ 	.word	0x00003aa0


	//   ....[3]....
        /*0050*/ 	.word	0x00003af0


	//   ....[4]....
        /*0054*/ 	.word	0x00004400


	//   ....[5]....
        /*0058*/ 	.word	0x00004460


	//   ....[6]....
        /*005c*/ 	.word	0x00004560


	//   ....[7]....
        /*0060*/ 	.word	0x000045f0


	//   ....[8]....
        /*0064*/ 	.word	0x000047c0


	//   ....[9]....
        /*0068*/ 	.word	0x00004920


	//----- nvinfo : EIATTR_COOP_GROUP_MASK_REGIDS
	.align		4
.L_39:
        /*006c*/ 	.byte	0x04, 0x29
        /*006e*/ 	.short	(.L_41 - .L_40)


	//   ....[0]....
.L_40:
        /*0070*/ 	.word	0xffffffff


	//   ....[1]....
        /*0074*/ 	.word	0xffffffff


	//   ....[2]....
        /*0078*/ 	.word	0xffffffff


	//   ....[3]....
        /*007c*/ 	.word	0xffffffff


	//   ....[4]....
        /*0080*/ 	.word	0xffffffff


	//   ....[5]....
        /*0084*/ 	.word	0xffffffff


	//   ....[6]....
        /*0088*/ 	.word	0xffffffff


	//   ....[7]....
        /*008c*/ 	.word	0xffffffff


	//   ....[8]....
        /*0090*/ 	.word	0xffffffff


	//   ....[9]....
        /*0094*/ 	.word	0xffffffff


	//   ....[10]....
        /*0098*/ 	.word	0xffffffff


	//   ....[11]....
        /*009c*/ 	.word	0xffffffff


	//   ....[12]....
        /*00a0*/ 	.word	0xffffffff


	//----- nvinfo : EIATTR_COOP_GROUP_INSTR_OFFSETS
	.align		4
.L_41:
        /*00a4*/ 	.byte	0x04, 0x28
        /*00a6*/ 	.short	(.L_43 - .L_42)


	//   ....[0]....
.L_42:
        /*00a8*/ 	.word	0x00000090


	//   ....[1]....
        /*00ac*/ 	.word	0x000004d0


	//   ....[2]....
        /*00b0*/ 	.word	0x00000620


	//   ....[3]....
        /*00b4*/ 	.word	0x000007a0


	//   ....[4]....
        /*00b8*/ 	.word	0x000008a0


	//   ....[5]....
        /*00bc*/ 	.word	0x00000a10


	//   ....[6]....
        /*00c0*/ 	.word	0x00000bb0


	//   ....[7]....
        /*00c4*/ 	.word	0x00001de0


	//   ....[8]....
        /*00c8*/ 	.word	0x00002b30


	//   ....[9]....
        /*00cc*/ 	.word	0x00002d40


	//   ....[10]....
        /*00d0*/ 	.word	0x00002d70


	//   ....[11]....
        /*00d4*/ 	.word	0x00003960


	//   ....[12]....
        /*00d8*/ 	.word	0x00003b90


	//----- nvinfo : EIATTR_VRC_CTA_INIT_COUNT
	.align		4
.L_43:
        /*00dc*/ 	.byte	0x02, 0x4a
        /*00de*/ 	.byte	0x80
	.zero		1


	//----- nvinfo : EIATTR_SYSCALL_OFFSETS
	.align		4
        /*00e0*/ 	.byte	0x04, 0x46
        /*00e2*/ 	.short	(.L_45 - .L_44)


	//   ....[0]....
.L_44:
        /*00e4*/ 	.word	0x00005380


	//   ....[1]....
        /*00e8*/ 	.word	0x00005470


	//   ....[2]....
        /*00ec*/ 	.word	0x00005be0


	//   ....[3]....
        /*00f0*/ 	.word	0x00006870


	//   ....[4]....
        /*00f4*/ 	.word	0x000074e0


	//----- nvinfo : EIATTR_MBARRIER_INSTR_OFFSETS
	.align		4
.L_45:
        /*00f8*/ 	.byte	0x04, 0x39
        /*00fa*/ 	.short	(.L_47 - .L_46)


	//   ....[0]....
.L_46:
        /*00fc*/ 	.word	0x000005b0
        /*0100*/ 	.word	0x000000ff
        /*0104*/ 	.word	0x00000000
        /*0108*/ 	.short	0x0100
        /*010a*/ 	.byte	0x05
	.zero		1


	//   ....[1]....
        /*010c*/ 	.word	0x000005c0
        /*0110*/ 	.word	0x000000ff
        /*0114*/ 	.word	0x00000018
        /*0118*/ 	.short	0x0100
        /*011a*/ 	.byte	0x05
	.zero		1


	//   ....[2]....
        /*011c*/ 	.word	0x000005d0
        /*0120*/ 	.word	0x000000ff
        /*0124*/ 	.word	0x00000008
        /*0128*/ 	.short	0x0100
        /*012a*/ 	.byte	0x05
	.zero		1


	//   ....[3]....
        /*012c*/ 	.word	0x000005e0
        /*0130*/ 	.word	0x000000ff
        /*0134*/ 	.word	0x00000020
        /*0138*/ 	.short	0x0100
        /*013a*/ 	.byte	0x05
	.zero		1


	//   ....[4]....
        /*013c*/ 	.word	0x000005f0
        /*0140*/ 	.word	0x000000ff
        /*0144*/ 	.word	0x00000010
        /*0148*/ 	.short	0x0100
        /*014a*/ 	.byte	0x05
	.zero		1


	//   ....[5]....
        /*014c*/ 	.word	0x00000600
        /*0150*/ 	.word	0x000000ff
        /*0154*/ 	.word	0x00000028
        /*0158*/ 	.short	0x0100
        /*015a*/ 	.byte	0x05
	.zero		1


	//   ....[6]....
        /*015c*/ 	.word	0x00000730
        /*0160*/ 	.word	0x000000ff
        /*0164*/ 	.word	0x00000030
        /*0168*/ 	.short	0x0100
        /*016a*/ 	.byte	0x07
	.zero		1


	//   ....[7]....
        /*016c*/ 	.word	0x00000740
        /*0170*/ 	.word	0x000000ff
        /*0174*/ 	.word	0x00000048
        /*0178*/ 	.short	0x0100
        /*017a*/ 	.byte	0x07
	.zero		1


	//   ....[8]....
        /*017c*/ 	.word	0x00000750
        /*0180*/ 	.word	0x000000ff
        /*0184*/ 	.word	0x00000038
        /*0188*/ 	.short	0x0100
        /*018a*/ 	.byte	0x07
	.zero		1


	//   ....[9]....
        /*018c*/ 	.word	0x00000760
        /*0190*/ 	.word	0x000000ff
        /*0194*/ 	.word	0x00000050
        /*0198*/ 	.short	0x0100
        /*019a*/ 	.byte	0x07
	.zero		1


	//   ....[10]....
        /*019c*/ 	.word	0x00000770
        /*01a0*/ 	.word	0x000000ff
        /*01a4*/ 	.word	0x00000040
        /*01a8*/ 	.short	0x0100
        /*01aa*/ 	.byte	0x07
	.zero		1


	//   ....[11]....
        /*01ac*/ 	.word	0x00000780
        /*01b0*/ 	.word	0x000000ff
        /*01b4*/ 	.word	0x00000058
        /*01b8*/ 	.short	0x0100
        /*01ba*/ 	.byte	0x07
	.zero		1


	//   ....[12]....
        /*01bc*/ 	.word	0x00000870
        /*01c0*/ 	.word	0x000000ff
        /*01c4*/ 	.word	0x00000060
        /*01c8*/ 	.short	0x0100
        /*01ca*/ 	.byte	0x05
	.zero		1


	//   ....[13]....
        /*01cc*/ 	.word	0x00000880
        /*01d0*/ 	.word	0x000000ff
        /*01d4*/ 	.word	0x00000068
        /*01d8*/ 	.short	0x0100
        /*01da*/ 	.byte	0x05
	.zero		1


	//   ....[14]....
        /*01dc*/ 	.word	0x000009c0
        /*01e0*/ 	.word	0x000000ff
        /*01e4*/ 	.word	0x00000070
        /*01e8*/ 	.short	0x0100
        /*01ea*/ 	.byte	0x05
	.zero		1


	//   ....[15]....
        /*01ec*/ 	.word	0x000009d0
        /*01f0*/ 	.word	0x000000ff
        /*01f4*/ 	.word	0x00000080
        /*01f8*/ 	.short	0x0100
        /*01fa*/ 	.byte	0x05
	.zero		1


	//   ....[16]....
        /*01fc*/ 	.word	0x000009e0
        /*0200*/ 	.word	0x000000ff
        /*0204*/ 	.word	0x00000078
        /*0208*/ 	.short	0x0100
        /*020a*/ 	.byte	0x05
	.zero		1


	//   ....[17]....
        /*020c*/ 	.word	0x000009f0
        /*0210*/ 	.word	0x000000ff
        /*0214*/ 	.word	0x00000088
        /*0218*/ 	.short	0x0100
        /*021a*/ 	.byte	0x05
	.zero		1


	//   ....[18]....
        /*021c*/ 	.word	0x00000b20
        /*0220*/ 	.word	0x000000ff
        /*0224*/ 	.word	0x00000090
        /*0228*/ 	.short	0x0100
        /*022a*/ 	.byte	0x07
	.zero		1


	//   ....[19]....
        /*022c*/ 	.word	0x00000b30
        /*0230*/ 	.word	0x000000ff
        /*0234*/ 	.word	0x000000b0
        /*0238*/ 	.short	0x0100
        /*023a*/ 	.byte	0x07
	.zero		1


	//   ....[20]....
        /*023c*/ 	.word	0x00000b40
        /*0240*/ 	.word	0x000000ff
        /*0244*/ 	.word	0x00000098
        /*0248*/ 	.short	0x0100
        /*024a*/ 	.byte	0x07
	.zero		1


	//   ....[21]....
        /*024c*/ 	.word	0x00000b50
        /*0250*/ 	.word	0x000000ff
        /*0254*/ 	.word	0x000000b8
        /*0258*/ 	.short	0x0100
        /*025a*/ 	.byte	0x07
	.zero		1


	//   ....[22]....
        /*025c*/ 	.word	0x00000b60
        /*0260*/ 	.word	0x000000ff
        /*0264*/ 	.word	0x000000a0
        /*0268*/ 	.short	0x0100
        /*026a*/ 	.byte	0x07
	.zero		1


	//   ....[23]....
        /*026c*/ 	.word	0x00000b70
        /*0270*/ 	.word	0x000000ff
        /*0274*/ 	.word	0x000000c0
        /*0278*/ 	.short	0x0100
        /*027a*/ 	.byte	0x07
	.zero		1


	//   ....[24]....
        /*027c*/ 	.word	0x00000b80
        /*0280*/ 	.word	0x000000ff
        /*0284*/ 	.word	0x000000a8
        /*0288*/ 	.short	0x0100
        /*028a*/ 	.byte	0x07
	.zero		1


	//   ....[25]....
        /*028c*/ 	.word	0x00000b90
        /*0290*/ 	.word	0x000000ff
        /*0294*/ 	.word	0x000000c8
        /*0298*/ 	.short	0x0100
        /*029a*/ 	.byte	0x07
	.zero		1


	//   ....[26]....
        /*029c*/ 	.word	0x00000c80
        /*02a0*/ 	.word	0x000000ff
        /*02a4*/ 	.word	0x000000d0
        /*02a8*/ 	.short	0x0100
        /*02aa*/ 	.byte	0x05
	.zero		1


	//   ....[27]....
        /*02ac*/ 	.word	0x00000c90
        /*02b0*/ 	.word	0x000000ff
        /*02b4*/ 	.word	0x000000e0
        /*02b8*/ 	.short	0x0100
        /*02ba*/ 	.byte	0x05
	.zero		1


	//   ....[28]....
        /*02bc*/ 	.word	0x00000ca0
        /*02c0*/ 	.word	0x000000ff
        /*02c4*/ 	.word	0x000000d8
        /*02c8*/ 	.short	0x0100
        /*02ca*/ 	.byte	0x05
	.zero		1


	//   ....[29]....
        /*02cc*/ 	.word	0x00000cb0
        /*02d0*/ 	.word	0x000000ff
        /*02d4*/ 	.word	0x000000e8
        /*02d8*/ 	.short	0x0100
        /*02da*/ 	.byte	0x05
	.zero		1


	//   ....[30]....
        /*02dc*/ 	.word	0x00001580
        /*02e0*/ 	.word	0x00000002
        /*02e4*/ 	.word	0x000000e0
        /*02e8*/ 	.short	0x010a
        /*02ea*/ 	.byte	0xff
	.zero		1


	//   ....[31]....
        /*02ec*/ 	.word	0x000015b0
        /*02f0*/ 	.word	0x00000002
        /*02f4*/ 	.word	0x000000d0
        /*02f8*/ 	.short	0x0101
        /*02fa*/ 	.byte	0xff
	.zero		1


	//   ....[32]....
        /*02fc*/ 	.word	0x00001680
        /*0300*/ 	.word	0x000000ff
        /*0304*/ 	.word	0x00000018
        /*0308*/ 	.short	0x010a
        /*030a*/ 	.byte	0x05
	.zero		1


	//   ....[33]....
        /*030c*/ 	.word	0x00001720
        /*0310*/ 	.word	0x000000ff
        /*0314*/ 	.word	0x00000018
        /*0318*/ 	.short	0x010a
        /*031a*/ 	.byte	0x21
	.zero		1


	//   ....[34]....
        /*031c*/ 	.word	0x00001870
        /*0320*/ 	.word	0x000000ff
        /*0324*/ 	.word	0x00000018
        /*0328*/ 	.short	0x010a
        /*032a*/ 	.byte	0x08
	.zero		1


	//   ....[35]....
        /*032c*/ 	.word	0x00001a40
        /*0330*/ 	.word	0x000000ff
        /*0334*/ 	.word	0x00000068
        /*0338*/ 	.short	0x0101
        /*033a*/ 	.byte	0x04
	.zero		1


	//   ....[36]....
        /*033c*/ 	.word	0x00001a60
        /*0340*/ 	.word	0x000000ff
        /*0344*/ 	.word	0x00000018
        /*0348*/ 	.short	0x010a
        /*034a*/ 	.byte	0x05
	.zero		1


	//   ....[37]....
        /*034c*/ 	.word	0x00001ae0
        /*0350*/ 	.word	0x000000ff
        /*0354*/ 	.word	0x00000018
        /*0358*/ 	.short	0x010a
        /*035a*/ 	.byte	0x21
	.zero		1


	//   ....[38]....
        /*035c*/ 	.word	0x00001c40
        /*0360*/ 	.word	0x000000ff
        /*0364*/ 	.word	0x00000018
        /*0368*/ 	.short	0x010a
        /*036a*/ 	.byte	0x08
	.zero		1


	//   ....[39]....
        /*036c*/ 	.word	0x00001e10
        /*0370*/ 	.word	0x00000002
        /*0374*/ 	.word	0x00000070
        /*0378*/ 	.short	0x010a
        /*037a*/ 	.byte	0xff
	.zero		1


	//   ....[40]....
        /*037c*/ 	.word	0x00001ed0
        /*0380*/ 	.word	0x00000002
        /*0384*/ 	.word	0x00000000
        /*0388*/ 	.short	0x0101
        /*038a*/ 	.byte	0xff
	.zero		1


	//   ....[41]....
        /*038c*/ 	.word	0x00002430
        /*0390*/ 	.word	0x000000ff
        /*0394*/ 	.word	0x00000000
        /*0398*/ 	.short	0x010a
        /*039a*/ 	.byte	0x05
	.zero		1


	//   ....[42]....
        /*039c*/ 	.word	0x000024c0
        /*03a0*/ 	.word	0x000000ff
        /*03a4*/ 	.word	0x00000000
        /*03a8*/ 	.short	0x010a
        /*03aa*/ 	.byte	0x05
	.zero		1


	//   ....[43]....
        /*03ac*/ 	.word	0x00002560
        /*03b0*/ 	.word	0x00000000
        /*03b4*/ 	.word	0x00000000
        /*03b8*/ 	.short	0x010a
        /*03ba*/ 	.byte	0xff
	.zero		1


	//   ....[44]....
        /*03bc*/ 	.word	0x00002680
        /*03c0*/ 	.word	0x00000000
        /*03c4*/ 	.word	0x000000d0
        /*03c8*/ 	.short	0x010a
        /*03ca*/ 	.byte	0xff
	.zero		1


	//   ....[45]....
        /*03cc*/ 	.word	0x000026f0
        /*03d0*/ 	.word	0x00000000
        /*03d4*/ 	.word	0x00000000
        /*03d8*/ 	.short	0x0101
        /*03da*/ 	.byte	0xff
	.zero		1


	//   ....[46]....
        /*03dc*/ 	.word	0x00002710
        /*03e0*/ 	.word	0x000000ff
        /*03e4*/ 	.word	0x00000080
        /*03e8*/ 	.short	0x010a
        /*03ea*/ 	.byte	0x05
	.zero		1


	//   ....[47]....
        /*03ec*/ 	.word	0x00002830
        /*03f0*/ 	.word	0x00000000
        /*03f4*/ 	.word	0x00000070
        /*03f8*/ 	.short	0x010a
        /*03fa*/ 	.byte	0xff
	.zero		1


	//   ....[48]....
        /*03fc*/ 	.word	0x00002930
        /*0400*/ 	.word	0x00000000
        /*0404*/ 	.word	0x00000000
        /*0408*/ 	.short	0x0101
        /*040a*/ 	.byte	0xff
	.zero		1


	//   ....[49]....
        /*040c*/ 	.word	0x000029c0
        /*0410*/ 	.word	0x000000ff
        /*0414*/ 	.word	0x00000080
        /*0418*/ 	.short	0x0106
        /*041a*/ 	.byte	0x05
	.zero		1


	//   ....[50]....
        /*041c*/ 	.word	0x000029e0
        /*0420*/ 	.word	0x000000ff
        /*0424*/ 	.word	0x00000080
        /*0428*/ 	.short	0x010a
        /*042a*/ 	.byte	0x05
	.zero		1


	//   ....[51]....
        /*042c*/ 	.word	0x00002a70
        /*0430*/ 	.word	0x000000ff
        /*0434*/ 	.word	0x00000080
        /*0438*/ 	.short	0x0106
        /*043a*/ 	.byte	0x04
	.zero		1


	//   ....[52]....
        /*043c*/ 	.word	0x00002ab0
        /*0440*/ 	.word	0x00000000
        /*0444*/ 	.word	0x00000080
        /*0448*/ 	.short	0x010a
        /*044a*/ 	.byte	0xff
	.zero		1


	//   ....[53]....
        /*044c*/ 	.word	0x00003070
        /*0450*/ 	.word	0x00000000
        /*0454*/ 	.word	0x00000070
        /*0458*/ 	.short	0x010a
        /*045a*/ 	.byte	0xff
	.zero		1


	//   ....[54]....
        /*045c*/ 	.word	0x00003180
        /*0460*/ 	.word	0x00000003
        /*0464*/ 	.word	0x00000000
        /*0468*/ 	.short	0x0101
        /*046a*/ 	.byte	0xff
	.zero		1


	//   ....[55]....
        /*046c*/ 	.word	0x00003190
        /*0470*/ 	.word	0x000000ff
        /*0474*/ 	.word	0x00000000
        /*0478*/ 	.short	0x010a
        /*047a*/ 	.byte	0x05
	.zero		1


	//   ....[56]....
        /*047c*/ 	.word	0x000031b0
        /*0480*/ 	.word	0x000000ff
        /*0484*/ 	.word	0x000000b0
        /*0488*/ 	.short	0x010a
        /*048a*/ 	.byte	0x0e
	.zero		1


	//   ....[57]....
        /*048c*/ 	.word	0x00003280
        /*0490*/ 	.word	0x000000ff
        /*0494*/ 	.word	0x00000000
        /*0498*/ 	.short	0x010a
        /*049a*/ 	.byte	0x13
	.zero		1


	//   ....[58]....
        /*049c*/ 	.word	0x000033b0
        /*04a0*/ 	.word	0x000000ff
        /*04a4*/ 	.word	0x00000000
        /*04a8*/ 	.short	0x010a
        /*04aa*/ 	.byte	0x24
	.zero		1


	//   ....[59]....
        /*04ac*/ 	.word	0x00003790
        /*04b0*/ 	.word	0x000000ff
        /*04b4*/ 	.word	0x00000000
        /*04b8*/ 	.short	0x010a
        /*04ba*/ 	.byte	0x05
	.zero		1


	//   ....[60]....
        /*04bc*/ 	.word	0x00003820
        /*04c0*/ 	.word	0x000000ff
        /*04c4*/ 	.word	0x00000000
        /*04c8*/ 	.short	0x010a
        /*04ca*/ 	.byte	0x05
	.zero		1


	//   ....[61]....
        /*04cc*/ 	.word	0x000038b0
        /*04d0*/ 	.word	0x000000ff
        /*04d4*/ 	.word	0x00000000
        /*04d8*/ 	.short	0x010a
        /*04da*/ 	.byte	0x05
	.zero		1


	//   ....[62]....
        /*04dc*/ 	.word	0x00003940
        /*04e0*/ 	.word	0x000000ff
        /*04e4*/ 	.word	0x00000000
        /*04e8*/ 	.short	0x010a
        /*04ea*/ 	.byte	0x06
	.zero		1


	//   ....[63]....
        /*04ec*/ 	.word	0x00003db0
        /*04f0*/ 	.word	0x00000000
        /*04f4*/ 	.word	0x00000070
        /*04f8*/ 	.short	0x010a
        /*04fa*/ 	.byte	0xff
	.zero		1


	//   ....[64]....
        /*04fc*/ 	.word	0x00003e70
        /*0500*/ 	.word	0x00000000
        /*0504*/ 	.word	0x00000000
        /*0508*/ 	.short	0x0101
        /*050a*/ 	.byte	0xff
	.zero		1


	//   ....[65]....
        /*050c*/ 	.word	0x00004190
        /*0510*/ 	.word	0x000000ff
        /*0514*/ 	.word	0x00000068
        /*0518*/ 	.short	0x010a
        /*051a*/ 	.byte	0x07
	.zero		1


	//   ....[66]....
        /*051c*/ 	.word	0x00004380
        /*0520*/ 	.word	0x000000ff
        /*0524*/ 	.word	0x00000048
        /*0528*/ 	.short	0x010a
        /*052a*/ 	.byte	0x07
	.zero		1


	//   ....[67]....
        /*052c*/ 	.word	0x00004500
        /*0530*/ 	.word	0x000000ff
        /*0534*/ 	.word	0x00000030
        /*0538*/ 	.short	0x010b
        /*053a*/ 	.byte	0x07
	.zero		1


	//   ....[68]....
        /*053c*/ 	.word	0x00004510
        /*0540*/ 	.word	0x000000ff
        /*0544*/ 	.word	0x00000000
        /*0548*/ 	.short	0x0101
        /*054a*/ 	.byte	0x08
	.zero		1


	//   ....[69]....
        /*054c*/ 	.word	0x00004520
        /*0550*/ 	.word	0x000000ff
        /*0554*/ 	.word	0x00000050
        /*0558*/ 	.short	0x010a
        /*055a*/ 	.byte	0x07
	.zero		1


	//   ....[70]....
        /*055c*/ 	.word	0x000046a0
        /*0560*/ 	.word	0x000000ff
        /*0564*/ 	.word	0x00000038
        /*0568*/ 	.short	0x010b
        /*056a*/ 	.byte	0x07
	.zero		1


	//   ....[71]....
        /*056c*/ 	.word	0x000046e0
        /*0570*/ 	.word	0x000000ff
        /*0574*/ 	.word	0x00000000
        /*0578*/ 	.short	0x0101
        /*057a*/ 	.byte	0x08
	.zero		1


	//   ....[72]....
        /*057c*/ 	.word	0x00004720
        /*0580*/ 	.word	0x000000ff
        /*0584*/ 	.word	0x00000058
        /*0588*/ 	.short	0x010a
        /*058a*/ 	.byte	0x07
	.zero		1


	//   ....[73]....
        /*058c*/ 	.word	0x00004960
        /*0590*/ 	.word	0x000000ff
        /*0594*/ 	.word	0x00000040
        /*0598*/ 	.short	0x010b
        /*059a*/ 	.byte	0x07
	.zero		1


	//   ....[74]....
        /*059c*/ 	.word	0x00004980
        /*05a0*/ 	.word	0x000000ff
        /*05a4*/ 	.word	0x00000000
        /*05a8*/ 	.short	0x0101
        /*05aa*/ 	.byte	0x0d
	.zero		1


	//   ....[75]....
        /*05ac*/ 	.word	0x000049b0
        /*05b0*/ 	.word	0x000000ff
        /*05b4*/ 	.word	0x00000048
        /*05b8*/ 	.short	0x010a
        /*05ba*/ 	.byte	0x07
	.zero		1


	//   ....[76]....
        /*05bc*/ 	.word	0x000049d0
        /*05c0*/ 	.word	0x000000ff
        /*05c4*/ 	.word	0x00000050
        /*05c8*/ 	.short	0x010a
        /*05ca*/ 	.byte	0x07
	.zero		1


	//   ....[77]....
        /*05cc*/ 	.word	0x00004a10
        /*05d0*/ 	.word	0x00000000
        /*05d4*/ 	.word	0x00000058
        /*05d8*/ 	.short	0x010a
        /*05da*/ 	.byte	0xff
	.zero		1


	//   ....[78]....
        /*05dc*/ 	.word	0x00004d40
        /*05e0*/ 	.word	0x00000000
        /*05e4*/ 	.word	0x00000070
        /*05e8*/ 	.short	0x010a
        /*05ea*/ 	.byte	0xff
	.zero		1


	//   ....[79]....
        /*05ec*/ 	.word	0x00004e50
        /*05f0*/ 	.word	0x00000000
        /*05f4*/ 	.word	0x00000000
        /*05f8*/ 	.short	0x0101
        /*05fa*/ 	.byte	0xff
	.zero		1


	//   ....[80]....
        /*05fc*/ 	.word	0x000058a0
        /*0600*/ 	.word	0x000000ff
        /*0604*/ 	.word	0x00000030
        /*0608*/ 	.short	0x010a
        /*060a*/ 	.byte	0x30
	.zero		1


	//   ....[81]....
        /*060c*/ 	.word	0x000058e0
        /*0610*/ 	.word	0x00000040
        /*0614*/ 	.word	0x00000090
        /*0618*/ 	.short	0x010a
        /*061a*/ 	.byte	0xff
	.zero		1


	//   ....[82]....
        /*061c*/ 	.word	0x000059d0
        /*0620*/ 	.word	0x000000ff
        /*0624*/ 	.word	0x00000030
        /*0628*/ 	.short	0x010a
        /*062a*/ 	.byte	0x30
	.zero		1


	//   ....[83]....
        /*062c*/ 	.word	0x00005ac0
        /*0630*/ 	.word	0x00000040
        /*0634*/ 	.word	0x00000090
        /*0638*/ 	.short	0x010a
        /*063a*/ 	.byte	0xff
	.zero		1


	//   ....[84]....
        /*063c*/ 	.word	0x000065a0
        /*0640*/ 	.word	0x00000000
        /*0644*/ 	.word	0x00000000
        /*0648*/ 	.short	0x0101
        /*064a*/ 	.byte	0xff
	.zero		1


	//   ....[85]....
        /*064c*/ 	.word	0x000065b0
        /*0650*/ 	.word	0x00000002
        /*0654*/ 	.word	0x00000030
        /*0658*/ 	.short	0x010a
        /*065a*/ 	.byte	0xff
	.zero		1


	//   ....[86]....
        /*065c*/ 	.word	0x00006690
        /*0660*/ 	.word	0x00000002
        /*0664*/ 	.word	0x00000030
        /*0668*/ 	.short	0x010a
        /*066a*/ 	.byte	0xff
	.zero		1


	//   ....[87]....
        /*066c*/ 	.word	0x00007210
        /*0670*/ 	.word	0x00000000
        /*0674*/ 	.word	0x00000000
        /*0678*/ 	.short	0x0101
        /*067a*/ 	.byte	0xff
	.zero		1


	//   ....[88]....
        /*067c*/ 	.word	0x00007220
        /*0680*/ 	.word	0x00000004
        /*0684*/ 	.word	0x00000030
        /*0688*/ 	.short	0x010a
        /*068a*/ 	.byte	0xff
	.zero		1


	//   ....[89]....
        /*068c*/ 	.word	0x00007300
        /*0690*/ 	.word	0x00000004
        /*0694*/ 	.word	0x00000030
        /*0698*/ 	.short	0x010a
        /*069a*/ 	.byte	0xff
	.zero		1


	//   ....[90]....
        /*069c*/ 	.word	0x00007640
        /*06a0*/ 	.word	0x000000ff
        /*06a4*/ 	.word	0x00000000
        /*06a8*/ 	.short	0x0101
        /*06aa*/ 	.byte	0x05
	.zero		1


	//   ....[91]....
        /*06ac*/ 	.word	0x00007ed0
        /*06b0*/ 	.word	0x00000000
        /*06b4*/ 	.word	0x00000000
        /*06b8*/ 	.short	0x0101
        /*06ba*/ 	.byte	0xff
	.zero		1


	//   ....[92]....
        /*06bc*/ 	.word	0x00008140
        /*06c0*/ 	.word	0x000000ff
        /*06c4*/ 	.word	0x00000000
        /*06c8*/ 	.short	0x0101
        /*06ca*/ 	.byte	0x04
	.zero		1


	//   ....[93]....
        /*06cc*/ 	.word	0x00008160
        /*06d0*/ 	.word	0x00000002
        /*06d4*/ 	.word	0x000000e0
        /*06d8*/ 	.short	0x010a
        /*06da*/ 	.byte	0xff
	.zero		1


	//   ....[94]....
        /*06dc*/ 	.word	0x000081c0
        /*06e0*/ 	.word	0x00000002
        /*06e4*/ 	.word	0x00000018
        /*06e8*/ 	.short	0x010a
        /*06ea*/ 	.byte	0xff
	.zero		1


	//   ....[95]....
        /*06ec*/ 	.word	0x00008220
        /*06f0*/ 	.word	0x00000002
        /*06f4*/ 	.word	0x00000018
        /*06f8*/ 	.short	0x010a
        /*06fa*/ 	.byte	0xff
	.zero		1


	//   ....[96]....
        /*06fc*/ 	.word	0x00008270
        /*0700*/ 	.word	0x00000002
        /*0704*/ 	.word	0x00000070
        /*0708*/ 	.short	0x010a
        /*070a*/ 	.byte	0xff
	.zero		1


	//   ....[97]....
        /*070c*/ 	.word	0x000082d0
        /*0710*/ 	.word	0x00000000
        /*0714*/ 	.word	0x00000000
        /*0718*/ 	.short	0x010a
        /*071a*/ 	.byte	0xff
	.zero		1


	//   ....[98]....
        /*071c*/ 	.word	0x00008330
        /*0720*/ 	.word	0x00000000
        /*0724*/ 	.word	0x00000000
        /*0728*/ 	.short	0x010a
        /*072a*/ 	.byte	0xff
	.zero		1


	//   ....[99]....
        /*072c*/ 	.word	0x00008380
        /*0730*/ 	.word	0x00000000
        /*0734*/ 	.word	0x000000d0
        /*0738*/ 	.short	0x010a
        /*073a*/ 	.byte	0xff
	.zero		1


	//   ....[100]....
        /*073c*/ 	.word	0x000083e0
        /*0740*/ 	.word	0x00000000
        /*0744*/ 	.word	0x00000080
        /*0748*/ 	.short	0x010a
        /*074a*/ 	.byte	0xff
	.zero		1


	//   ....[101]....
        /*074c*/ 	.word	0x00008430
        /*0750*/ 	.word	0x00000000
        /*0754*/ 	.word	0x00000070
        /*0758*/ 	.short	0x010a
        /*075a*/ 	.byte	0xff
	.zero		1


	//   ....[102]....
        /*075c*/ 	.word	0x00008490
        /*0760*/ 	.word	0x00000000
        /*0764*/ 	.word	0x00000080
        /*0768*/ 	.short	0x010a
        /*076a*/ 	.byte	0xff
	.zero		1


	//   ....[103]....
        /*076c*/ 	.word	0x000084e0
        /*0770*/ 	.word	0x00000000
        /*0774*/ 	.word	0x00000070
        /*0778*/ 	.short	0x010a
        /*077a*/ 	.byte	0xff
	.zero		1


	//   ....[104]....
        /*077c*/ 	.word	0x00008540
        /*0780*/ 	.word	0x00000002
        /*0784*/ 	.word	0x000000b0
        /*0788*/ 	.short	0x010a
        /*078a*/ 	.byte	0xff
	.zero		1


	//   ....[105]....
        /*078c*/ 	.word	0x000085a0
        /*0790*/ 	.word	0x00000000
        /*0794*/ 	.word	0x00000000
        /*0798*/ 	.short	0x010a
        /*079a*/ 	.byte	0xff
	.zero		1


	//   ....[106]....
        /*079c*/ 	.word	0x00008600
        /*07a0*/ 	.word	0x00000000
        /*07a4*/ 	.word	0x00000000
        /*07a8*/ 	.short	0x010a
        /*07aa*/ 	.byte	0xff
	.zero		1


	//   ....[107]....
        /*07ac*/ 	.word	0x00008660
        /*07b0*/ 	.word	0x00000000
        /*07b4*/ 	.word	0x00000000
        /*07b8*/ 	.short	0x010a
        /*07ba*/ 	.byte	0xff
	.zero		1


	//   ....[108]....
        /*07bc*/ 	.word	0x000086c0
        /*07c0*/ 	.word	0x00000000
        /*07c4*/ 	.word	0x00000000
        /*07c8*/ 	.short	0x010a
        /*07ca*/ 	.byte	0xff
	.zero		1


	//   ....[109]....
        /*07cc*/ 	.word	0x00008720
        /*07d0*/ 	.word	0x00000000
        /*07d4*/ 	.word	0x00000000
        /*07d8*/ 	.short	0x010a
        /*07da*/ 	.byte	0xff
	.zero		1


	//   ....[110]....
        /*07dc*/ 	.word	0x00008770
        /*07e0*/ 	.word	0x00000000
        /*07e4*/ 	.word	0x00000070
        /*07e8*/ 	.short	0x010a
        /*07ea*/ 	.byte	0xff
	.zero		1


	//   ....[111]....
        /*07ec*/ 	.word	0x000087d0
        /*07f0*/ 	.word	0x00000000
        /*07f4*/ 	.word	0x00000068
        /*07f8*/ 	.short	0x010a
        /*07fa*/ 	.byte	0xff
	.zero		1


	//   ....[112]....
        /*07fc*/ 	.word	0x00008830
        /*0800*/ 	.word	0x00000000
        /*0804*/ 	.word	0x00000048
        /*0808*/ 	.short	0x010a
        /*080a*/ 	.byte	0xff
	.zero		1


	//   ....[113]....
        /*080c*/ 	.word	0x00008890
        /*0810*/ 	.word	0x00000000
        /*0814*/ 	.word	0x00000050
        /*0818*/ 	.short	0x010a
        /*081a*/ 	.byte	0xff
	.zero		1


	//   ....[114]....
        /*081c*/ 	.word	0x000088f0
        /*0820*/ 	.word	0x00000000
        /*0824*/ 	.word	0x00000058
        /*0828*/ 	.short	0x010a
        /*082a*/ 	.byte	0xff
	.zero		1


	//   ....[115]....
        /*082c*/ 	.word	0x00008950
        /*0830*/ 	.word	0x00000000
        /*0834*/ 	.word	0x00000048
        /*0838*/ 	.short	0x010a
        /*083a*/ 	.byte	0xff
	.zero		1


	//   ....[116]....
        /*083c*/ 	.word	0x000089b0
        /*0840*/ 	.word	0x00000000
        /*0844*/ 	.word	0x00000050
        /*0848*/ 	.short	0x010a
        /*084a*/ 	.byte	0xff
	.zero		1


	//   ....[117]....
        /*084c*/ 	.word	0x00008a00
        /*0850*/ 	.word	0x00000000
        /*0854*/ 	.word	0x00000070
        /*0858*/ 	.short	0x010a
        /*085a*/ 	.byte	0xff
	.zero		1


	//   ....[118]....
        /*085c*/ 	.word	0x00008a60
        /*0860*/ 	.word	0x00000002
        /*0864*/ 	.word	0x00000030
        /*0868*/ 	.short	0x010a
        /*086a*/ 	.byte	0xff
	.zero		1


	//   ....[119]....
        /*086c*/ 	.word	0x00008ab0
        /*0870*/ 	.word	0x00000040
        /*0874*/ 	.word	0x00000090
        /*0878*/ 	.short	0x010a
        /*087a*/ 	.byte	0xff
	.zero		1


	//   ....[120]....
        /*087c*/ 	.word	0x00008b00
        /*0880*/ 	.word	0x00000002
        /*0884*/ 	.word	0x00000030
        /*0888*/ 	.short	0x010a
        /*088a*/ 	.byte	0xff
	.zero		1


	//   ....[121]....
        /*088c*/ 	.word	0x00008b50
        /*0890*/ 	.word	0x00000004
        /*0894*/ 	.word	0x00000030
        /*0898*/ 	.short	0x010a
        /*089a*/ 	.byte	0xff
	.zero		1


	//----- nvinfo : EIATTR_NUM_MBARRIERS
	.align		4
.L_47:
        /*089c*/ 	.byte	0x03, 0x38
        /*089e*/ 	.short	0x001e


	//----- nvinfo : EIATTR_EXIT_INSTR_OFFSETS
	.align		4
        /*08a0*/ 	.byte	0x04, 0x1c
        /*08a2*/ 	.short	(.L_49 - .L_48)


	//   ....[0]....
.L_48:
        /*08a4*/ 	.word	0x00002590


	//   ....[1]....
        /*08a8*/ 	.word	0x00002a80


	//   ....[2]....
        /*08ac*/ 	.word	0x00002ae0


	//   ....[3]....
        /*08b0*/ 	.word	0x00003ba0


	//   ....[4]....
        /*08b4*/ 	.word	0x00004a40


	//   ....[5]....
        /*08b8*/ 	.word	0x00004a80


	//   ....[6]....
        /*08bc*/ 	.word	0x00008030


	//   ....[7]....
        /*08c0*/ 	.word	0x000080b0


	//   ....[8]....
        /*08c4*/ 	.word	0x000080e0


	//   ....[9]....
        /*08c8*/ 	.word	0x00008150


	//----- nvinfo : EIATTR_MAX_THREADS
	.align		4
.L_49:
        /*08cc*/ 	.byte	0x04, 0x05
        /*08ce*/ 	.short	(.L_51 - .L_50)
.L_50:
        /*08d0*/ 	.word	0x00000100
        /*08d4*/ 	.word	0x00000001
        /*08d8*/ 	.word	0x00000001


	//----- nvinfo : EIATTR_CRS_STACK_SIZE
	.align		4
.L_51:
        /*08dc*/ 	.byte	0x04, 0x1e
        /*08de*/ 	.short	(.L_53 - .L_52)
.L_52:
        /*08e0*/ 	.word	0x00000000


	//----- nvinfo : EIATTR_CBANK_PARAM_SIZE
	.align		4
.L_53:
        /*08e4*/ 	.byte	0x03, 0x19
        /*08e6*/ 	.short	0x0800


	//----- nvinfo : EIATTR_PARAM_CBANK
	.align		4
        /*08e8*/ 	.byte	0x04, 0x0a
        /*08ea*/ 	.short	(.L_55 - .L_54)
	.align		4
.L_54:
        /*08ec*/ 	.word	index@(.nv.constant0._ZN7cutlass13device_kernelINS_4gemm6kernel13GemmUniversalIN4cute5tupleIJiiiiEEENS1_10collective13CollectiveMmaINS1_35MainloopSm100TmaUmmaWarpSpecializedILi3ELi2ELi4ENS5_IJNS4_1CILi1EEESB_SB_EEEEENS5_IJNSA_ILi128EEENSA_ILi96EEESE_EEENS_6half_tENS5_IJlSB_lEEESH_SI_NS4_8TiledMMAINS4_8MMA_AtomIJNS4_20SM100_MMA_F16BF16_SSISH_SH_fLi128ELi96ELNS4_4UMMA5MajorE0ELSN_0ELNSM_7ScaleInE0ELSO_0EEEEEENS4_6LayoutISC_NS5_IJNSA_ILi0EEESS_SS_EEEEENS5_IJNS4_10UnderscoreESV_SV_EEEEENS4_13SM90_TMA_LOADENS4_14ComposedLayoutINS4_7SwizzleILi3ELi4ELi3EEENS4_18smem_ptr_flag_bitsILi16EEENSR_INS5_IJNSA_ILi8EEENSA_ILi64EEEEEENS5_IJS15_SB_EEEEEEEvNS4_8identityESY_S19_vS1A_EENS_8epilogue10collective18CollectiveEpilogueINS1C_23Sm100TmaWarpSpecializedILi3ELi2ELi32ELb1ELb0EEEJSG_NS5_IJNSR_ISE_SB_EENSR_INSA_ILi32EEESB_EEEEESH_SI_SH_SI_NS1C_6fusion15FusionCallbacksIS1G_NS1L_17LinearCombinationISH_fSH_fLNS_15FloatRoundStyleE2EEESG_S1K_JEEENS4_5SM1004TMEM4LOAD26SM100_TMEM_LOAD_32dp32b32xESY_NSZ_INS10_ILi2ELi4ELi3EEES13_NSR_INS5_IJS14_S1I_EEENS5_IJS1I_SB_EEEEEEENS4_39AutoVectorizingCopyWithAssumedAlignmentILi128EEENS4_14SM90_TMA_STOREES1Z_S21_S21_EEEvvEEEEvNT_6ParamsE)
        /*08f0*/ 	.short	0x0380
        /*08f2*/ 	.short	0x0800


	//----- nvinfo : EIATTR_SW_WAR
	.align		4
.L_55:
        /*08f4*/ 	.byte	0x04, 0x36
        /*08f6*/ 	.short	(.L_57 - .L_56)
.L_56:
        /*08f8*/ 	.word	0x00000008
.L_57:


//--------------------- .nv.callgraph             --------------------------
	.section	.nv.callgraph,"",@"SHT_CUDA_CALLGRAPH"
	.align	4
	.sectionentsize	8
	.align		4
        /*0000*/ 	.word	0x00000000
	.align		4
        /*0004*/ 	.word	0xffffffff
	.align		4
        /*0008*/ 	.word	index@(_ZN7cutlass13device_kernelINS_4gemm6kernel13GemmUniversalIN4cute5tupleIJiiiiEEENS1_10collective13CollectiveMmaINS1_35MainloopSm100TmaUmmaWarpSpecializedILi3ELi2ELi4ENS5_IJNS4_1CILi1EEESB_SB_EEEEENS5_IJNSA_ILi128EEENSA_ILi96EEESE_EEENS_6half_tENS5_IJlSB_lEEESH_SI_NS4_8TiledMMAINS4_8MMA_AtomIJNS4_20SM100_MMA_F16BF16_SSISH_SH_fLi128ELi96ELNS4_4UMMA5MajorE0ELSN_0ELNSM_7ScaleInE0ELSO_0EEEEEENS4_6LayoutISC_NS5_IJNSA_ILi0EEESS_SS_EEEEENS5_IJNS4_10UnderscoreESV_SV_EEEEENS4_13SM90_TMA_LOADENS4_14ComposedLayoutINS4_7SwizzleILi3ELi4ELi3EEENS4_18smem_ptr_flag_bitsILi16EEENSR_INS5_IJNSA_ILi8EEENSA_ILi64EEEEEENS5_IJS15_SB_EEEEEEEvNS4_8identityESY_S19_vS1A_EENS_8epilogue10collective18CollectiveEpilogueINS1C_23Sm100TmaWarpSpecializedILi3ELi2ELi32ELb1ELb0EEEJSG_NS5_IJNSR_ISE_SB_EENSR_INSA_ILi32EEESB_EEEEESH_SI_SH_SI_NS1C_6fusion15FusionCallbacksIS1G_NS1L_17LinearCombinationISH_fSH_fLNS_15FloatRoundStyleE2EEESG_S1K_JEEENS4_5SM1004TMEM4LOAD26SM100_TMEM_LOAD_32dp32b32xESY_NSZ_INS10_ILi2ELi4ELi3EEES13_NSR_INS5_IJS14_S1I_EEENS5_IJS1I_SB_EEEEEEENS4_39AutoVectorizingCopyWithAssumedAlignmentILi128EEENS4_14SM90_TMA_STOREES1Z_S21_S21_EEEvvEEEEvNT_6ParamsE)
	.align		4
        /*000c*/ 	.word	index@(__assertfail)
	.align		4
        /*0010*/ 	.word	0x00000000
	.align		4
        /*0014*/ 	.word	0xfffffffe
	.align		4
        /*0018*/ 	.word	0x00000000
	.align		4
        /*001c*/ 	.word	0xfffffffd
	.align		4
        /*0020*/ 	.word	0x00000000
	.align		4
        /*0024*/ 	.word	0xfffffffc


//--------------------- .nv.constant4             --------------------------
	.section	.nv.constant4,"a",@progbits
	.align	8
	.align		8
.nv.constant4:
        /*0000*/ 	.dword	__assertfail
	.align		8
        /*0008*/ 	.dword	__unnamed_1
	.align		8
        /*0010*/ 	.dword	__unnamed_2
	.align		8
        /*0018*/ 	.dword	_ZN40_INTERNAL_a8db0f25_4_k_cu_d88db8c0_103264cuda3std3__45__cpo5beginE
	.align		8
        /*0020*/ 	.dword	_ZN40_INTERNAL_a8db0f25_4_k_cu_d88db8c0_103264cuda3std3__45__cpo3endE
	.align		8
        /*0028*/ 	.dword	_ZN40_INTERNAL_a8db0f25_4_k_cu_d88db8c0_103264cuda3std3__45__cpo6cbeginE
	.align		8
        /*0030*/ 	.dword	_ZN40_INTERNAL_a8db0f25_4_k_cu_d88db8c0_103264cuda3std3__45__cpo4cendE
	.align		8
        /*0038*/ 	.dword	_ZN40_INTERNAL_a8db0f25_4_k_cu_d88db8c0_103264cuda3std3__442_GLOBAL__N__a8db0f25_4_k_cu_d88db8c0_103266ignoreE
	.align		8
        /*0040*/ 	.dword	_ZN40_INTERNAL_a8db0f25_4_k_cu_d88db8c0_103264cuda3std3__419piecewise_constructE
	.align		8
        /*0048*/ 	.dword	_ZN40_INTERNAL_a8db0f25_4_k_cu_d88db8c0_103264cuda3std3__48in_placeE
	.align		8
        /*0050*/ 	.dword	_ZN40_INTERNAL_a8db0f25_4_k_cu_d88db8c0_103264cuda3std6ranges3__45__cpo4swapE
	.align		8
        /*0058*/ 	.dword	_ZN40_INTERNAL_a8db0f25_4_k_cu_d88db8c0_103264cuda3std6ranges3__45__cpo9iter_moveE
	.align		8
        /*0060*/ 	.dword	_ZN40_INTERNAL_a8db0f25_4_k_cu_d88db8c0_103264cute7productE
	.align		8
        /*0068*/ 	.dword	_ZN40_INTERNAL_a8db0f25_4_k_cu_d88db8c0_103264cute1_E
	.align		8
        /*0070*/ 	.dword	$str$25
	.align		8
        /*0078*/ 	.dword	$str$26
	.align		8
        /*0080*/ 	.dword	$str$27
	.align		8
        /*0088*/ 	.dword	$str$28


//--------------------- .text._ZN7cutlass13device_kernelINS_4gemm6kernel13GemmUniversalIN4cute5tupleIJiiiiEEENS1_10collective13CollectiveMmaINS1_35MainloopSm100TmaUmmaWarpSpecializedILi3ELi2ELi4ENS5_IJNS4_1CILi1EEESB_SB_EEEEENS5_IJNSA_ILi128EEENSA_ILi96EEESE_EEENS_6half_tENS5_IJlSB_lEEESH_SI_NS4_8TiledMMAINS4_8MMA_AtomIJNS4_20SM100_MMA_F16BF16_SSISH_SH_fLi128ELi96ELNS4_4UMMA5MajorE0ELSN_0ELNSM_7ScaleInE0ELSO_0EEEEEENS4_6LayoutISC_NS5_IJNSA_ILi0EEESS_SS_EEEEENS5_IJNS4_10UnderscoreESV_SV_EEEEENS4_13SM90_TMA_LOADENS4_14ComposedLayoutINS4_7SwizzleILi3ELi4ELi3EEENS4_18smem_ptr_flag_bitsILi16EEENSR_INS5_IJNSA_ILi8EEENSA_ILi64EEEEEENS5_IJS15_SB_EEEEEEEvNS4_8identityESY_S19_vS1A_EENS_8epilogue10collective18CollectiveEpilogueINS1C_23Sm100TmaWarpSpecializedILi3ELi2ELi32ELb1ELb0EEEJSG_NS5_IJNSR_ISE_SB_EENSR_INSA_ILi32EEESB_EEEEESH_SI_SH_SI_NS1C_6fusion15FusionCallbacksIS1G_NS1L_17LinearCombinationISH_fSH_fLNS_15FloatRoundStyleE2EEESG_S1K_JEEENS4_5SM1004TMEM4LOAD26SM100_TMEM_LOAD_32dp32b32xESY_NSZ_INS10_ILi2ELi4ELi3EEES13_NSR_INS5_IJS14_S1I_EEENS5_IJS1I_SB_EEEEEEENS4_39AutoVectorizingCopyWithAssumedAlignmentILi128EEENS4_14SM90_TMA_STOREES1Z_S21_S21_EEEvvEEEEvNT_6ParamsE --------------------------
	.section	.text._ZN7cutlass13device_kernelINS_4gemm6kernel13GemmUniversalIN4cute5tupleIJiiiiEEENS1_10collective13CollectiveMmaINS1_35MainloopSm100TmaUmmaWarpSpecializedILi3ELi2ELi4ENS5_IJNS4_1CILi1EEESB_SB_EEEEENS5_IJNSA_ILi128EEENSA_ILi96EEESE_EEENS_6half_tENS5_IJlSB_lEEESH_SI_NS4_8TiledMMAINS4_8MMA_AtomIJNS4_20SM100_MMA_F16BF16_SSISH_SH_fLi128ELi96ELNS4_4UMMA5MajorE0ELSN_0ELNSM_7ScaleInE0ELSO_0EEEEEENS4_6LayoutISC_NS5_IJNSA_ILi0EEESS_SS_EEEEENS5_IJNS4_10UnderscoreESV_SV_EEEEENS4_13SM90_TMA_LOADENS4_14ComposedLayoutINS4_7SwizzleILi3ELi4ELi3EEENS4_18smem_ptr_flag_bitsILi16EEENSR_INS5_IJNSA_ILi8EEENSA_ILi64EEEEEENS5_IJS15_SB_EEEEEEEvNS4_8identityESY_S19_vS1A_EENS_8epilogue10collective18CollectiveEpilogueINS1C_23Sm100TmaWarpSpecializedILi3ELi2ELi32ELb1ELb0EEEJSG_NS5_IJNSR_ISE_SB_EENSR_INSA_ILi32EEESB_EEEEESH_SI_SH_SI_NS1C_6fusion15FusionCallbacksIS1G_NS1L_17LinearCombinationISH_fSH_fLNS_15FloatRoundStyleE2EEESG_S1K_JEEENS4_5SM1004TMEM4LOAD26SM100_TMEM_LOAD_32dp32b32xESY_NSZ_INS10_ILi2ELi4ELi3EEES13_NSR_INS5_IJS14_S1I_EEENS5_IJS1I_SB_EEEEEEENS4_39AutoVectorizingCopyWithAssumedAlignmentILi128EEENS4_14SM90_TMA_STOREES1Z_S21_S21_EEEvvEEEEvNT_6ParamsE,"ax",@progbits
	.align	128
.text._ZN7cutlass13device_kernelINS_4gemm6kernel13GemmUniversalIN4cute5tupleIJiiiiEEENS1_10collective13CollectiveMmaINS1_35MainloopSm100TmaUmmaWarpSpecializedILi3ELi2ELi4ENS5_IJNS4_1CILi1EEESB_SB_EEEEENS5_IJNSA_ILi128EEENSA_ILi96EEESE_EEENS_6half_tENS5_IJlSB_lEEESH_SI_NS4_8TiledMMAINS4_8MMA_AtomIJNS4_20SM100_MMA_F16BF16_SSISH_SH_fLi128ELi96ELNS4_4UMMA5MajorE0ELSN_0ELNSM_7ScaleInE0ELSO_0EEEEEENS4_6LayoutISC_NS5_IJNSA_ILi0EEESS_SS_EEEEENS5_IJNS4_10UnderscoreESV_SV_EEEEENS4_13SM90_TMA_LOADENS4_14ComposedLayoutINS4_7SwizzleILi3ELi4ELi3EEENS4_18smem_ptr_flag_bitsILi16EEENSR_INS5_IJNSA_ILi8EEENSA_ILi64EEEEEENS5_IJS15_SB_EEEEEEEvNS4_8identityESY_S19_vS1A_EENS_8epilogue10collective18CollectiveEpilogueINS1C_23Sm100TmaWarpSpecializedILi3ELi2ELi32ELb1ELb0EEEJSG_NS5_IJNSR_ISE_SB_EENSR_INSA_ILi32EEESB_EEEEESH_SI_SH_SI_NS1C_6fusion15FusionCallbacksIS1G_NS1L_17LinearCombinationISH_fSH_fLNS_15FloatRoundStyleE2EEESG_S1K_JEEENS4_5SM1004TMEM4LOAD26SM100_TMEM_LOAD_32dp32b32xESY_NSZ_INS10_ILi2ELi4ELi3EEES13_NSR_INS5_IJS14_S1I_EEENS5_IJS1I_SB_EEEEEEENS4_39AutoVectorizingCopyWithAssumedAlignmentILi128EEENS4_14SM90_TMA_STOREES1Z_S21_S21_EEEvvEEEEvNT_6ParamsE:
        .type           _ZN7cutlass13device_kernelINS_4gemm6kernel13GemmUniversalIN4cute5tupleIJiiiiEEENS1_10collective13CollectiveMmaINS1_35MainloopSm100TmaUmmaWarpSpecializedILi3ELi2ELi4ENS5_IJNS4_1CILi1EEESB_SB_EEEEENS5_IJNSA_ILi128EEENSA_ILi96EEESE_EEENS_6half_tENS5_IJlSB_lEEESH_SI_NS4_8TiledMMAINS4_8MMA_AtomIJNS4_20SM100_MMA_F16BF16_SSISH_SH_fLi128ELi96ELNS4_4UMMA5MajorE0ELSN_0ELNSM_7ScaleInE0ELSO_0EEEEEENS4_6LayoutISC_NS5_IJNSA_ILi0EEESS_SS_EEEEENS5_IJNS4_10UnderscoreESV_SV_EEEEENS4_13SM90_TMA_LOADENS4_14ComposedLayoutINS4_7SwizzleILi3ELi4ELi3EEENS4_18smem_ptr_flag_bitsILi16EEENSR_INS5_IJNSA_ILi8EEENSA_ILi64EEEEEENS5_IJS15_SB_EEEEEEEvNS4_8identityESY_S19_vS1A_EENS_8epilogue10collective18CollectiveEpilogueINS1C_23Sm100TmaWarpSpecializedILi3ELi2ELi32ELb1ELb0EEEJSG_NS5_IJNSR_ISE_SB_EENSR_INSA_ILi32EEESB_EEEEESH_SI_SH_SI_NS1C_6fusion15FusionCallbacksIS1G_NS1L_17LinearCombinationISH_fSH_fLNS_15FloatRoundStyleE2EEESG_S1K_JEEENS4_5SM1004TMEM4LOAD26SM100_TMEM_LOAD_32dp32b32xESY_NSZ_INS10_ILi2ELi4ELi3EEES13_NSR_INS5_IJS14_S1I_EEENS5_IJS1I_SB_EEEEEEENS4_39AutoVectorizingCopyWithAssumedAlignmentILi128EEENS4_14SM90_TMA_STOREES1Z_S21_S21_EEEvvEEEEvNT_6ParamsE,@function
        .size           _ZN7cutlass13device_kernelINS_4gemm6kernel13GemmUniversalIN4cute5tupleIJiiiiEEENS1_10collective13CollectiveMmaINS1_35MainloopSm100TmaUmmaWarpSpecializedILi3ELi2ELi4ENS5_IJNS4_1CILi1EEESB_SB_EEEEENS5_IJNSA_ILi128EEENSA_ILi96EEESE_EEENS_6half_tENS5_IJlSB_lEEESH_SI_NS4_8TiledMMAINS4_8MMA_AtomIJNS4_20SM100_MMA_F16BF16_SSISH_SH_fLi128ELi96ELNS4_4UMMA5MajorE0ELSN_0ELNSM_7ScaleInE0ELSO_0EEEEEENS4_6LayoutISC_NS5_IJNSA_ILi0EEESS_SS_EEEEENS5_IJNS4_10UnderscoreESV_SV_EEEEENS4_13SM90_TMA_LOADENS4_14ComposedLayoutINS4_7SwizzleILi3ELi4ELi3EEENS4_18smem_ptr_flag_bitsILi16EEENSR_INS5_IJNSA_ILi8EEENSA_ILi64EEEEEENS5_IJS15_SB_EEEEEEEvNS4_8identityESY_S19_vS1A_EENS_8epilogue10collective18CollectiveEpilogueINS1C_23Sm100TmaWarpSpecializedILi3ELi2ELi32ELb1ELb0EEEJSG_NS5_IJNSR_ISE_SB_EENSR_INSA_ILi32EEESB_EEEEESH_SI_SH_SI_NS1C_6fusion15FusionCallbacksIS1G_NS1L_17LinearCombinationISH_fSH_fLNS_15FloatRoundStyleE2EEESG_S1K_JEEENS4_5SM1004TMEM4LOAD26SM100_TMEM_LOAD_32dp32b32xESY_NSZ_INS10_ILi2ELi4ELi3EEES13_NSR_INS5_IJS14_S1I_EEENS5_IJS1I_SB_EEEEEEENS4_39AutoVectorizingCopyWithAssumedAlignmentILi128EEENS4_14SM90_TMA_STOREES1Z_S21_S21_EEEvvEEEEvNT_6ParamsE,(.L_x_160 - _ZN7cutlass13device_kernelINS_4gemm6kernel13GemmUniversalIN4cute5tupleIJiiiiEEENS1_10collective13CollectiveMmaINS1_35MainloopSm100TmaUmmaWarpSpecializedILi3ELi2ELi4ENS5_IJNS4_1CILi1EEESB_SB_EEEEENS5_IJNSA_ILi128EEENSA_ILi96EEESE_EEENS_6half_tENS5_IJlSB_lEEESH_SI_NS4_8TiledMMAINS4_8MMA_AtomIJNS4_20SM100_MMA_F16BF16_SSISH_SH_fLi128ELi96ELNS4_4UMMA5MajorE0ELSN_0ELNSM_7ScaleInE0ELSO_0EEEEEENS4_6LayoutISC_NS5_IJNSA_ILi0EEESS_SS_EEEEENS5_IJNS4_10UnderscoreESV_SV_EEEEENS4_13SM90_TMA_LOADENS4_14ComposedLayoutINS4_7SwizzleILi3ELi4ELi3EEENS4_18smem_ptr_flag_bitsILi16EEENSR_INS5_IJNSA_ILi8EEENSA_ILi64EEEEEENS5_IJS15_SB_EEEEEEEvNS4_8identityESY_S19_vS1A_EENS_8epilogue10collective18CollectiveEpilogueINS1C_23Sm100TmaWarpSpecializedILi3ELi2ELi32ELb1ELb0EEEJSG_NS5_IJNSR_ISE_SB_EENSR_INSA_ILi32EEESB_EEEEESH_SI_SH_SI_NS1C_6fusion15FusionCallbacksIS1G_NS1L_17LinearCombinationISH_fSH_fLNS_15FloatRoundStyleE2EEESG_S1K_JEEENS4_5SM1004TMEM4LOAD26SM100_TMEM_LOAD_32dp32b32xESY_NSZ_INS10_ILi2ELi4ELi3EEES13_NSR_INS5_IJS14_S1I_EEENS5_IJS1I_SB_EEEEEEENS4_39AutoVectorizingCopyWithAssumedAlignmentILi128EEENS4_14SM90_TMA_STOREES1Z_S21_S21_EEEvvEEEEvNT_6ParamsE)
        .other          _ZN7cutlass13device_kernelINS_4gemm6kernel13GemmUniversalIN4cute5tupleIJiiiiEEENS1_10collective13CollectiveMmaINS1_35MainloopSm100TmaUmmaWarpSpecializedILi3ELi2ELi4ENS5_IJNS4_1CILi1EEESB_SB_EEEEENS5_IJNSA_ILi128EEENSA_ILi96EEESE_EEENS_6half_tENS5_IJlSB_lEEESH_SI_NS4_8TiledMMAINS4_8MMA_AtomIJNS4_20SM100_MMA_F16BF16_SSISH_SH_fLi128ELi96ELNS4_4UMMA5MajorE0ELSN_0ELNSM_7ScaleInE0ELSO_0EEEEEENS4_6LayoutISC_NS5_IJNSA_ILi0EEESS_SS_EEEEENS5_IJNS4_10UnderscoreESV_SV_EEEEENS4_13SM90_TMA_LOADENS4_14ComposedLayoutINS4_7SwizzleILi3ELi4ELi3EEENS4_18smem_ptr_flag_bitsILi16EEENSR_INS5_IJNSA_ILi8EEENSA_ILi64EEEEEENS5_IJS15_SB_EEEEEEEvNS4_8identityESY_S19_vS1A_EENS_8epilogue10collective18CollectiveEpilogueINS1C_23Sm100TmaWarpSpecializedILi3ELi2ELi32ELb1ELb0EEEJSG_NS5_IJNSR_ISE_SB_EENSR_INSA_ILi32EEESB_EEEEESH_SI_SH_SI_NS1C_6fusion15FusionCallbacksIS1G_NS1L_17LinearCombinationISH_fSH_fLNS_15FloatRoundStyleE2EEESG_S1K_JEEENS4_5SM1004TMEM4LOAD26SM100_TMEM_LOAD_32dp32b32xESY_NSZ_INS10_ILi2ELi4ELi3EEES13_NSR_INS5_IJS14_S1I_EEENS5_IJS1I_SB_EEEEEEENS4_39AutoVectorizingCopyWithAssumedAlignmentILi128EEENS4_14SM90_TMA_STOREES1Z_S21_S21_EEEvvEEEEvNT_6ParamsE,@"STO_CUDA_ENTRY STV_DEFAULT"
_ZN7cutlass13device_kernelINS_4gemm6kernel13GemmUniversalIN4cute5tupleIJiiiiEEENS1_10collective13CollectiveMmaINS1_35MainloopSm100TmaUmmaWarpSpecializedILi3ELi2ELi4ENS5_IJNS4_1CILi1EEESB_SB_EEEEENS5_IJNSA_ILi128EEENSA_ILi96EEESE_EEENS_6half_tENS5_IJlSB_lEEESH_SI_NS4_8TiledMMAINS4_8MMA_AtomIJNS4_20SM100_MMA_F16BF16_SSISH_SH_fLi128ELi96ELNS4_4UMMA5MajorE0ELSN_0ELNSM_7ScaleInE0ELSO_0EEEEEENS4_6LayoutISC_NS5_IJNSA_ILi0EEESS_SS_EEEEENS5_IJNS4_10UnderscoreESV_SV_EEEEENS4_13SM90_TMA_LOADENS4_14ComposedLayoutINS4_7SwizzleILi3ELi4ELi3EEENS4_18smem_ptr_flag_bitsILi16EEENSR_INS5_IJNSA_ILi8EEENSA_ILi64EEEEEENS5_IJS15_SB_EEEEEEEvNS4_8identityESY_S19_vS1A_EENS_8epilogue10collective18CollectiveEpilogueINS1C_23Sm100TmaWarpSpecializedILi3ELi2ELi32ELb1ELb0EEEJSG_NS5_IJNSR_ISE_SB_EENSR_INSA_ILi32EEESB_EEEEESH_SI_SH_SI_NS1C_6fusion15FusionCallbacksIS1G_NS1L_17LinearCombinationISH_fSH_fLNS_15FloatRoundStyleE2EEESG_S1K_JEEENS4_5SM1004TMEM4LOAD26SM100_TMEM_LOAD_32dp32b32xESY_NSZ_INS10_ILi2ELi4ELi3EEES13_NSR_INS5_IJS14_S1I_EEENS5_IJS1I_SB_EEEEEEENS4_39AutoVectorizingCopyWithAssumedAlignmentILi128EEENS4_14SM90_TMA_STOREES1Z_S21_S21_EEEvvEEEEvNT_6ParamsE:
[----:B------:R-:W1:Y:S01]  /*0000*/  LDC R1, c[0x0][0x37c] ;  /* 0x0000df00ff017b82 */ /* 0x000e620000000800 */
[----:B------:R-:W2:Y:S01]  /*0010*/  S2R R101, SR_TID.X ;  /* 0x0000000000657919 */ /* 0x000ea20000002100 */
[----:B------:R-:W3:Y:S01]  /*0020*/  LDCU.64 UR4, c[0x0][0x890] ;  /* 0x00011200ff0477ac */ /* 0x000ee20008000a00 */
[----:B------:R-:W-:Y:S02]  /*0030*/  PRMT R88, RZ, 0x7610, R88 ;  /* 0x00007610ff587816 */ /* 0x000fe40000000058 */
[----:B------:R-:W-:Y:S01]  /*0040*/  ELECT P5, URZ, PT ;  /* 0x0000000000ff782f */ /* 0x000fe200038a0000 */
[----:B------:R-:W4:Y:S01]  /*0050*/  LDCU.64 UR46, c[0x0][0x358] ;  /* 0x00006b00ff2e77ac */ /* 0x000f220008000a00 */
[----:B---3--:R-:W-:-:S04]  /*0060*/  UISETP.NE.U32.AND UP0, UPT, UR4, URZ, UPT ;  /* 0x000000ff0400728c */ /* 0x008fc8000bf05070 */
[----:B------:R-:W-:Y:S01]  /*0070*/  UISETP.NE.AND.EX UP0, UPT, UR5, URZ, UPT, UP0 ;  /* 0x000000ff0500728c */ /* 0x000fe2000bf05300 */
[----:B--2---:R-:W-:-:S05]  /*0080*/  SHF.R.U32.HI R92, RZ, 0x5, R101 ;  /* 0x00000005ff5c7819 */ /* 0x004fca0000011665 */
[----:B------:R-:W2:Y:S02]  /*0090*/  SHFL.IDX PT, R0, R92, RZ, 0x1f ;  /* 0x00001fff5c007589 */ /* 0x000ea400000e0000 */
[----:B--2---:R-:W-:Y:S01]  /*00a0*/  R2UR UR8, R0 ;  /* 0x00000000000872ca */ /* 0x004fe200000e0000 */
[----:B-1--4-:R-:W-:-:S14]  /*00b0*/  BRA.U UP0, `(.L_x_0) ;  /* 0x00000001002c7547 */ /* 0x012fdc000b800000 */
[----:B------:R-:W1:Y:S02]  /*00c0*/  LDCU.64 UR6, c[0x0][0x888] ;  /* 0x00011100ff0677ac */ /* 0x000e640008000a00 */
[----:B-1----:R-:W-:-:S04]  /*00d0*/  UISETP.NE.U32.AND UP0, UPT, UR6, URZ, UPT ;  /* 0x000000ff0600728c */ /* 0x002fc8000bf05070 */
[----:B------:R-:W-:-:S09]  /*00e0*/  UISETP.NE.AND.EX UP0, UPT, UR7, URZ, UPT, UP0 ;  /* 0x000000ff0700728c */ /* 0x000fd2000bf05300 */
[----:B------:R-:W-:Y:S05]  /*00f0*/  BRA.U !UP0, `(.L_x_1) ;  /* 0x0000000108107547 */ /* 0x000fea000b800000 */
[----:B------:R-:W1:Y:S02]  /*0100*/  LDC.64 R2, c[0x0][0x888] ;  /* 0x00022200ff027b82 */ /* 0x000e640000000a00 */
[----:B-1----:R1:W5:Y:S01]  /*0110*/  LDG.E R49, desc[UR46][R2.64] ;  /* 0x0000002e02317981 */ /* 0x002362000c1e1900 */
[----:B------:R-:W-:Y:S01]  /*0120*/  HFMA2 R88, -RZ, RZ, 0, 5.9604644775390625e-08 ;  /* 0x00000001ff587431 */ /* 0x000fe200000001ff */
[----:B------:R-:W-:Y:S05]  /*0130*/  BRA `(.L_x_0) ;  /* 0x00000000000c7947 */ /* 0x000fea0003800000 */
.L_x_1:
[----:B------:R-:W1:Y:S01]  /*0140*/  LDCU UR6, c[0x0][0x880] ;  /* 0x00011000ff0677ac */ /* 0x000e620008000800 */
[----:B------:R-:W-:Y:S01]  /*0150*/  HFMA2 R88, -RZ, RZ, 0, 5.9604644775390625e-08 ;  /* 0x00000001ff587431 */ /* 0x000fe200000001ff */
[----:B-1----:R-:W-:-:S07]  /*0160*/  MOV R49, UR6 ;  /* 0x0000000600317c02 */ /* 0x002fce0008000f00 */
.L_x_0:
[----:B------:R-:W2:Y:S02]  /*0170*/  LDCU.64 UR6, c[0x0][0x8b0] ;  /* 0x00011600ff0677ac */ /* 0x000ea40008000a00 */
[----:B--2---:R-:W-:-:S04]  /*0180*/  UISETP.NE.U32.AND UP0, UPT, UR6, URZ, UPT ;  /* 0x000000ff0600728c */ /* 0x004fc8000bf05070 */
[----:B------:R-:W-:-:S09]  /*0190*/  UISETP.NE.AND.EX UP0, UPT, UR7, URZ, UPT, UP0 ;  /* 0x000000ff0700728c */ /* 0x000fd2000bf05300 */
[----:B------:R-:W-:Y:S05]  /*01a0*/  BRA.U UP0, `(.L_x_2) ;  /* 0x0000000100247547 */ /* 0x000fea000b800000 */
[----:B------:R-:W2:Y:S02]  /*01b0*/  LDCU.64 UR6, c[0x0][0x8a8] ;  /* 0x00011500ff0677ac */ /* 0x000ea40008000a00 */
[----:B--2---:R-:W-:-:S04]  /*01c0*/  UISETP.NE.U32.AND UP0, UPT, UR6, URZ, UPT ;  /* 0x000000ff0600728c */ /* 0x004fc8000bf05070 */
[----:B------:R-:W-:-:S09]  /*01d0*/  UISETP.NE.AND.EX UP0, UPT, UR7, URZ, UPT, UP0 ;  /* 0x000000ff0700728c */ /* 0x000fd2000bf05300 */
[----:B------:R-:W-:Y:S05]  /*01e0*/  BRA.U !UP0, `(.L_x_3) ;  /* 0x00000001080c7547 */ /* 0x000fea000b800000 */
[----:B------:R-:W2:Y:S02]  /*01f0*/  LDC.64 R46, c[0x0][0x8a8] ;  /* 0x00022a00ff2e7b82 */ /* 0x000ea40000000a00 */
[----:B--2---:R2:W5:Y:S01]  /*0200*/  LDG.E R46, desc[UR46][R46.64] ;  /* 0x0000002e2e2e7981 */ /* 0x004562000c1e1900 */
[----:B------:R-:W-:Y:S05]  /*0210*/  BRA `(.L_x_2) ;  /* 0x0000000000087947 */ /* 0x000fea0003800000 */
.L_x_3:
[----:B------:R-:W2:Y:S02]  /*0220*/  LDCU UR6, c[0x0][0x8a0] ;  /* 0x00011400ff0677ac */ /* 0x000ea40008000800 */
[----:B--2---:R-:W-:Y:S02]  /*0230*/  MOV R46, UR6 ;  /* 0x00000006002e7c02 */ /* 0x004fe40008000f00 */
.L_x_2:
[----:B------:R-:W-:Y:S01]  /*0240*/  IMAD.U32 R0, RZ, RZ, UR8 ;  /* 0x00000008ff007e24 */ /* 0x000fe2000f8e00ff */
[----:B------:R-:W-:Y:S04]  /*0250*/  BSSY.RECONVERGENT B0, `(.L_x_4) ;  /* 0x000000c000007945 */ /* 0x000fe80003800200 */
[C---:B------:R-:W-:Y:S02]  /*0260*/  ISETP.NE.OR P1, PT, R0.reuse, 0x1, !P5 ;  /* 0x000000010000780c */ /* 0x040fe40006f25670 */
[----:B------:R-:W-:-:S11]  /*0270*/  ISETP.NE.OR P0, PT, R0, 0x3, !P5 ;  /* 0x000000030000780c */ /* 0x000fd60006f05670 */
[----:B------:R-:W-:Y:S05]  /*0280*/  @P1 BRA `(.L_x_5) ;  /* 0x0000000000201947 */ /* 0x000fea0003800000 */
[----:B------:R-:W3:Y:S02]  /*0290*/  LDCU.64 UR6, c[0x0][0x348] ;  /* 0x00006900ff0677ac */ /* 0x000ee40008000a00 */
[----:B---3--:R-:W-:Y:S02]  /*02a0*/  UIADD3 UR10, UP1, UPT, UR6, 0x80, URZ ;  /* 0x00000080060a7890 */ /* 0x008fe4000ff3e0ff */
[----:B------:R-:W-:Y:S02]  /*02b0*/  UIADD3 UR6, UP0, UPT, UR6, 0x180, URZ ;  /* 0x0000018006067890 */ /* 0x000fe4000ff1e0ff */
[----:B------:R-:W-:Y:S02]  /*02c0*/  UIADD3.X UR11, UPT, UPT, URZ, UR7, URZ, UP1, !UPT ;  /* 0x00000007ff0b7290 */ /* 0x000fe40008ffe4ff */
[----:B------:R-:W-:-:S07]  /*02d0*/  UIADD3.X UR7, UPT, UPT, URZ, UR7, URZ, UP0, !UPT ;  /* 0x00000007ff077290 */ /* 0x000fce00087fe4ff */
[----:B------:R3:W-:Y:S02]  /*02e0*/  UTMACCTL.PF [UR10] ;  /* 0x000000000a0079b9 */ /* 0x0007e40008040000 */
[----:B------:R3:W-:Y:S02]  /*02f0*/  UTMACCTL.PF [UR6] ;  /* 0x00000000060079b9 */ /* 0x0007e40008040000 */
[----:B---3--:R-:W-:Y:S01]  /*0300*/  NOP ;  /* 0x0000000000007918 */ /* 0x008fe20000000000 */
.L_x_5:
[----:B------:R-:W-:Y:S05]  /*0310*/  BSYNC.RECONVERGENT B0 ;  /* 0x0000000000007941 */ /* 0x000fea0003800200 */
.L_x_4:
[----:B------:R-:W-:Y:S04]  /*0320*/  BSSY.RECONVERGENT B0, `(.L_x_6) ;  /* 0x000000a000007945 */ /* 0x000fe80003800200 */
        /* <DEDUP_REMOVED lines=9> */
.L_x_7:
[----:B------:R-:W-:Y:S05]  /*03c0*/  BSYNC.RECONVERGENT B0 ;  /* 0x0000000000007941 */ /* 0x000fea0003800200 */
.L_x_6:
[----:B------:R-:W3:Y:S01]  /*03d0*/  LDCU.64 UR6, c[0x0][0x888] ;  /* 0x00011100ff0677ac */ /* 0x000ee20008000a00 */
[----:B------:R-:W-:Y:S02]  /*03e0*/  UISETP.EQ.U32.AND UP1, UPT, UR4, URZ, UPT ;  /* 0x000000ff0400728c */ /* 0x000fe4000bf22070 */
[----:B------:R-:W-:Y:S02]  /*03f0*/  UPLOP3.LUT UP2, UPT, UPT, UPT, UPT, 0x80, 0x8 ;  /* 0x000000000008789c */ /* 0x000fe40003f4f070 */
[----:B---3--:R-:W-:-:S04]  /*0400*/  UISETP.NE.U32.AND UP0, UPT, UR6, URZ, UPT ;  /* 0x000000ff0600728c */ /* 0x008fc8000bf05070 */
[----:B------:R-:W-:-:S04]  /*0410*/  UISETP.NE.AND.EX UP0, UPT, UR7, URZ, UPT, UP0 ;  /* 0x000000ff0700728c */ /* 0x000fc8000bf05300 */
[----:B------:R-:W-:-:S04]  /*0420*/  UISETP.EQ.OR.EX UP3, UPT, UR5, URZ, !UP0, UP1 ;  /* 0x000000ff0500728c */ /* 0x000fc8000c762710 */
[----:B------:R-:W-:-:S05]  /*0430*/  UP2UR UR51, UPR, URZ, 0x8 ;  /* 0x00000008ff337883 */ /* 0x000fca0008000000 */
[----:B------:R-:W-:Y:S07]  /*0440*/  BRA.U !UP3, `(.L_x_8) ;  /* 0x000000010b207547 */ /* 0x000fee000b800000 */
[----:B------:R-:W-:Y:S01]  /*0450*/  UISETP.NE.U32.AND UP2, UPT, UR4, URZ, UPT ;  /* 0x000000ff0400728c */ /* 0x000fe2000bf45070 */
[----:B-----5:R-:W-:Y:S01]  /*0460*/  FSETP.NEU.AND P0, PT, R49, RZ, PT ;  /* 0x000000ff3100720b */ /* 0x020fe20003f0d000 */
[----:B------:R-:W-:Y:S02]  /*0470*/  USEL UR4, URZ, 0xffffffff, UP0 ;  /* 0xffffffffff047887 */ /* 0x000fe40008000000 */
[----:B------:R-:W-:-:S10]  /*0480*/  UISETP.NE.AND.EX UP2, UPT, UR5, URZ, UPT, UP2 ;  /* 0x000000ff0500728c */ /* 0x000fd4000bf45320 */
[----:B------:R-:W-:Y:S01]  /*0490*/  VOTEU.ANY UP1, P0 ;  /* 0x0000000000ff7886 */ /* 0x000fe20000020100 */
[----:B------:R-:W-:-:S04]  /*04a0*/  @!UP2 USEL UR4, URZ, 0xffffffff, UP1 ;  /* 0xffffffffff04a887 */ /* 0x000fc80008800000 */
[----:B------:R-:W-:-:S04]  /*04b0*/  ULOP3.LUT UR4, UR4, 0x1, URZ, 0xc0, !UPT ;  /* 0x0000000104047892 */ /* 0x000fc8000f8ec0ff */
[----:B------:R-:W-:-:S11]  /*04c0*/  UISETP.NE.U32.AND UP2, UPT, UR4, 0x1, UPT ;  /* 0x000000010400788c */ /* 0x000fd6000bf45070 */
.L_x_8:
[----:B-1----:R-:W1:Y:S01]  /*04d0*/  SHFL.IDX PT, R2, R92, RZ, 0x1f ;  /* 0x00001fff5c027589 */ /* 0x002e6200000e0000 */
[----:B------:R-:W-:-:S04]  /*04e0*/  UISETP.NE.AND UP1, UPT, UR8, 0x2, UPT ;  /* 0x000000020800788c */ /* 0x000fc8000bf25270 */
[----:B------:R-:W-:Y:S01]  /*04f0*/  USEL UR6, URZ, 0x1, UP1 ;  /* 0x00000001ff067887 */ /* 0x000fe20008800000 */
[----:B-1----:R-:W-:-:S13]  /*0500*/  ISETP.NE.AND P0, PT, R2, RZ, PT ;  /* 0x000000ff0200720c */ /* 0x002fda0003f05270 */
[----:B------:R-:W-:Y:S05]  /*0510*/  @P0 BRA `(.L_x_9) ;  /* 0x0000000000400947 */ /* 0x000fea0003800000 */
[----:B------:R-:W1:Y:S01]  /*0520*/  S2UR UR5, SR_CgaCtaId ;  /* 0x00000000000579c3 */ /* 0x000e620000008800 */
[----:B------:R-:W-:Y:S01]  /*0530*/  UMOV UR7, 0x400 ;  /* 0x0000040000077882 */ /* 0x000fe20000000000 */
[----:B------:R-:W-:Y:S01]  /*0540*/  UMOV UR4, 0x1 ;  /* 0x0000000100047882 */ /* 0x000fe20000000000 */
[----:B------:R-:W-:Y:S01]  /*0550*/  ELECT P0, URZ, PT ;  /* 0x0000000000ff782f */ /* 0x000fe20003800000 */
[----:B------:R-:W-:-:S04]  /*0560*/  UIADD3 UR10, UPT, UPT, -UR4, 0x100000, URZ ;  /* 0x00100000040a7890 */ /* 0x000fc8000fffe1ff */
[----:B------:R-:W-:Y:S02]  /*0570*/  USHF.L.U32 UR11, UR10, 0xb, URZ ;  /* 0x0000000b0a0b7899 */ /* 0x000fe400080006ff */
[----:B------:R-:W-:Y:S02]  /*0580*/  USHF.L.U32 UR10, UR10, 0x1, URZ ;  /* 0x000000010a0a7899 */ /* 0x000fe400080006ff */
[----:B-1----:R-:W-:Y:S01]  /*0590*/  ULEA UR5, UR5, UR7, 0x18 ;  /* 0x0000000705057291 */ /* 0x002fe2000f8ec0ff */
[----:B------:R-:W1:Y:S11]  /*05a0*/  FENCE.VIEW.ASYNC.S ;  /* 0x00000000000073c6 */ /* 0x000e760000000000 */
[----:B-1----:R1:W3:Y:S01]  /*05b0*/  SYNCS.EXCH.64 URZ, [UR5], UR10 ;  /* 0x0000000a05ff75b2 */ /* 0x0022e20008000100 */
[----:B------:R1:W4:Y:S01]  /*05c0*/  SYNCS.EXCH.64 URZ, [UR5+0x18], UR10 ;  /* 0x0000180a05ff75b2 */ /* 0x0003220008000100 */
[----:B------:R1:W1:Y:S01]  /*05d0*/  SYNCS.EXCH.64 URZ, [UR5+0x8], UR10 ;  /* 0x0000080a05ff75b2 */ /* 0x0002620008000100 */
[----:B------:R1:W1:Y:S01]  /*05e0*/  SYNCS.EXCH.64 URZ, [UR5+0x20], UR10 ;  /* 0x0000200a05ff75b2 */ /* 0x0002620008000100 */
[----:B------:R1:W1:Y:S01]  /*05f0*/  SYNCS.EXCH.64 URZ, [UR5+0x10], UR10 ;  /* 0x0000100a05ff75b2 */ /* 0x0002620008000100 */
[----:B------:R1:W1:Y:S01]  /*0600*/  SYNCS.EXCH.64 URZ, [UR5+0x28], UR10 ;  /* 0x0000280a05ff75b2 */ /* 0x0002620008000100 */
[----:B------:R-:W-:Y:S01]  /*0610*/  NOP ;  /* 0x0000000000007918 */ /* 0x000fe20000000000 */
.L_x_9:
[----:B------:R-:W2:Y:S01]  /*0620*/  SHFL.IDX PT, R2, R92, RZ, 0x1f ;  /* 0x00001fff5c027589 */ /* 0x000ea200000e0000 */
[----:B------:R-:W-:Y:S01]  /*0630*/  NOP ;  /* 0x0000000000007918 */ /* 0x000fe20000000000 */
[----:B--2---:R-:W-:-:S13]  /*0640*/  ISETP.NE.AND P0, PT, R2, 0x1, PT ;  /* 0x000000010200780c */ /* 0x004fda0003f05270 */
[----:B------:R-:W-:Y:S05]  /*0650*/  @P0 BRA `(.L_x_10) ;  /* 0x0000000000500947 */ /* 0x000fea0003800000 */
[----:B------:R-:W2:Y:S01]  /*0660*/  S2UR UR7, SR_CgaCtaId ;  /* 0x00000000000779c3 */ /* 0x000ea20000008800 */
[----:B------:R-:W-:Y:S01]  /*0670*/  UMOV UR9, 0x400 ;  /* 0x0000040000097882 */ /* 0x000fe20000000000 */
[----:B-1----:R-:W-:Y:S01]  /*0680*/  UMOV UR5, 0x20 ;  /* 0x0000002000057882 */ /* 0x002fe20000000000 */
[----:B------:R-:W-:Y:S01]  /*0690*/  UMOV UR4, 0x80 ;  /* 0x0000008000047882 */ /* 0x000fe20000000000 */
[----:B------:R-:W-:-:S04]  /*06a0*/  UIADD3 UR10, UPT, UPT, -UR5, 0x100000, URZ ;  /* 0x00100000050a7890 */ /* 0x000fc8000fffe1ff */
[----:B------:R-:W-:Y:S02]  /*06b0*/  USHF.L.U32 UR11, UR10, 0xb, URZ ;  /* 0x0000000b0a0b7899 */ /* 0x000fe400080006ff */
[----:B------:R-:W-:Y:S02]  /*06c0*/  USHF.L.U32 UR10, UR10, 0x1, URZ ;  /* 0x000000010a0a7899 */ /* 0x000fe400080006ff */
[----:B------:R-:W-:-:S04]  /*06d0*/  UIADD3 UR4, UPT, UPT, -UR4, 0x100000, URZ ;  /* 0x0010000004047890 */ /* 0x000fc8000fffe1ff */
[----:B------:R-:W-:Y:S02]  /*06e0*/  USHF.L.U32 UR5, UR4, 0xb, URZ ;  /* 0x0000000b04057899 */ /* 0x000fe400080006ff */
[----:B------:R-:W-:Y:S01]  /*06f0*/  USHF.L.U32 UR4, UR4, 0x1, URZ ;  /* 0x0000000104047899 */ /* 0x000fe200080006ff */
[----:B------:R-:W-:Y:S01]  /*0700*/  ELECT P0, URZ, PT ;  /* 0x0000000000ff782f */ /* 0x000fe20003800000 */
[----:B--2---:R-:W-:Y:S01]  /*0710*/  ULEA UR7, UR7, UR9, 0x18 ;  /* 0x0000000907077291 */ /* 0x004fe2000f8ec0ff */
[----:B------:R-:W1:Y:S11]  /*0720*/  FENCE.VIEW.ASYNC.S ;  /* 0x00000000000073c6 */ /* 0x000e760000000000 */
[----:B-1----:R2:W1:Y:S01]  /*0730*/  SYNCS.EXCH.64 URZ, [UR7+0x30], UR10 ;  /* 0x0000300a07ff75b2 */ /* 0x0024620008000100 */
[----:B------:R2:W1:Y:S01]  /*0740*/  SYNCS.EXCH.64 URZ, [UR7+0x48], UR4 ;  /* 0x0000480407ff75b2 */ /* 0x0004620008000100 */
[----:B------:R2:W1:Y:S01]  /*0750*/  SYNCS.EXCH.64 URZ, [UR7+0x38], UR10 ;  /* 0x0000380a07ff75b2 */ /* 0x0004620008000100 */
[----:B------:R2:W1:Y:S01]  /*0760*/  SYNCS.EXCH.64 URZ, [UR7+0x50], UR4 ;  /* 0x0000500407ff75b2 */ /* 0x0004620008000100 */
[----:B------:R2:W1:Y:S01]  /*0770*/  SYNCS.EXCH.64 URZ, [UR7+0x40], UR10 ;  /* 0x0000400a07ff75b2 */ /* 0x0004620008000100 */
[----:B------:R2:W1:Y:S02]  /*0780*/  SYNCS.EXCH.64 URZ, [UR7+0x58], UR4 ;  /* 0x0000580407ff75b2 */ /* 0x0004640008000100 */
[----:B--2---:R-:W-:Y:S01]  /*0790*/  NOP ;  /* 0x0000000000007918 */ /* 0x004fe20000000000 */
.L_x_10:
[----:B------:R-:W2:Y:S01]  /*07a0*/  SHFL.IDX PT, R2, R92, RZ, 0x1f ;  /* 0x00001fff5c027589 */ /* 0x000ea200000e0000 */
[----:B------:R-:W-:Y:S01]  /*07b0*/  NOP ;  /* 0x0000000000007918 */ /* 0x000fe20000000000 */
[----:B--2---:R-:W-:-:S13]  /*07c0*/  ISETP.NE.AND P0, PT, R2, 0x3, PT ;  /* 0x000000030200780c */ /* 0x004fda0003f05270 */
[----:B------:R-:W-:Y:S05]  /*07d0*/  @P0 BRA `(.L_x_11) ;  /* 0x0000000000300947 */ /* 0x000fea0003800000 */
[----:B-1----:R-:W1:Y:S01]  /*07e0*/  S2UR UR5, SR_CgaCtaId ;  /* 0x00000000000579c3 */ /* 0x002e620000008800 */
        /* <DEDUP_REMOVED lines=8> */
[----:B-1----:R2:W1:Y:S01]  /*0870*/  SYNCS.EXCH.64 URZ, [UR5+0x60], UR10 ;  /* 0x0000600a05ff75b2 */ /* 0x0024620008000100 */
[----:B------:R2:W1:Y:S02]  /*0880*/  SYNCS.EXCH.64 URZ, [UR5+0x68], UR10 ;  /* 0x0000680a05ff75b2 */ /* 0x0004640008000100 */
[----:B--2---:R-:W-:Y:S01]  /*0890*/  NOP ;  /* 0x0000000000007918 */ /* 0x004fe20000000000 */
.L_x_11:
[----:B------:R-:W2:Y:S01]  /*08a0*/  SHFL.IDX PT, R2, R92, RZ, 0x1f ;  /* 0x00001fff5c027589 */ /* 0x000ea200000e0000 */
[----:B------:R-:W-:Y:S01]  /*08b0*/  NOP ;  /* 0x0000000000007918 */ /* 0x000fe20000000000 */
[----:B--2---:R-:W-:-:S13]  /*08c0*/  ISETP.NE.AND P0, PT, R2, 0x4, PT ;  /* 0x000000040200780c */ /* 0x004fda0003f05270 */
[----:B------:R-:W-:Y:S05]  /*08d0*/  @P0 BRA `(.L_x_12) ;  /* 0x00000000004c0947 */ /* 0x000fea0003800000 */
[----:B-1----:R-:W1:Y:S01]  /*08e0*/  S2UR UR5, SR_CgaCtaId ;  /* 0x00000000000579c3 */ /* 0x002e620000008800 */
[----:B------:R-:W-:Y:S01]  /*08f0*/  UMOV UR9, 0x100 ;  /* 0x0000010000097882 */ /* 0x000fe20000000000 */
[----:B------:R-:W-:Y:S01]  /*0900*/  UMOV UR7, 0x400 ;  /* 0x0000040000077882 */ /* 0x000fe20000000000 */
[----:B------:R-:W-:Y:S01]  /*0910*/  USEL UR9, UR9, 0xe0, UP2 ;  /* 0x000000e009097887 */ /* 0x000fe20009000000 */
[----:B------:R-:W-:Y:S01]  /*0920*/  UMOV UR4, 0x1 ;  /* 0x0000000100047882 */ /* 0x000fe20000000000 */
[----:B------:R-:W-:Y:S01]  /*0930*/  ELECT P0, URZ, PT ;  /* 0x0000000000ff782f */ /* 0x000fe20003800000 */
[----:B------:R-:W-:-:S04]  /*0940*/  UIADD3 UR10, UPT, UPT, -UR4, 0x100000, URZ ;  /* 0x00100000040a7890 */ /* 0x000fc8000fffe1ff */
[----:B------:R-:W-:Y:S02]  /*0950*/  USHF.L.U32 UR11, UR10, 0xb, URZ ;  /* 0x0000000b0a0b7899 */ /* 0x000fe400080006ff */
[----:B------:R-:W-:Y:S02]  /*0960*/  USHF.L.U32 UR10, UR10, 0x1, URZ ;  /* 0x000000010a0a7899 */ /* 0x000fe400080006ff */
[----:B------:R-:W-:-:S04]  /*0970*/  UIADD3 UR12, UPT, UPT, -UR9, 0x100000, URZ ;  /* 0x00100000090c7890 */ /* 0x000fc8000fffe1ff */
[----:B------:R-:W-:Y:S02]  /*0980*/  USHF.L.U32 UR13, UR12, 0xb, URZ ;  /* 0x0000000b0c0d7899 */ /* 0x000fe400080006ff */
[----:B------:R-:W-:Y:S02]  /*0990*/  USHF.L.U32 UR12, UR12, 0x1, URZ ;  /* 0x000000010c0c7899 */ /* 0x000fe400080006ff */
[----:B-1----:R-:W-:Y:S01]  /*09a0*/  ULEA UR5, UR5, UR7, 0x18 ;  /* 0x0000000705057291 */ /* 0x002fe2000f8ec0ff */
[----:B------:R-:W1:Y:S11]  /*09b0*/  FENCE.VIEW.ASYNC.S ;  /* 0x00000000000073c6 */ /* 0x000e760000000000 */
[----:B-1----:R2:W1:Y:S01]  /*09c0*/  SYNCS.EXCH.64 URZ, [UR5+0x70], UR10 ;  /* 0x0000700a05ff75b2 */ /* 0x0024620008000100 */
[----:B------:R2:W1:Y:S01]  /*09d0*/  SYNCS.EXCH.64 URZ, [UR5+0x80], UR12 ;  /* 0x0000800c05ff75b2 */ /* 0x0004620008000100 */
[----:B------:R2:W1:Y:S01]  /*09e0*/  SYNCS.EXCH.64 URZ, [UR5+0x78], UR10 ;  /* 0x0000780a05ff75b2 */ /* 0x0004620008000100 */
[----:B------:R2:W1:Y:S02]  /*09f0*/  SYNCS.EXCH.64 URZ, [UR5+0x88], UR12 ;  /* 0x0000880c05ff75b2 */ /* 0x0004640008000100 */
[----:B--2---:R-:W-:Y:S01]  /*0a00*/  NOP ;  /* 0x0000000000007918 */ /* 0x004fe20000000000 */
.L_x_12:
        /* <DEDUP_REMOVED lines=22> */
[----:B------:R2:W1:Y:S01]  /*0b70*/  SYNCS.EXCH.64 URZ, [UR7+0xc0], UR4 ;  /* 0x0000c00407ff75b2 */ /* 0x0004620008000100 */
[----:B------:R2:W1:Y:S01]  /*0b80*/  SYNCS.EXCH.64 URZ, [UR7+0xa8], UR10 ;  /* 0x0000a80a07ff75b2 */ /* 0x0004620008000100 */
[----:B------:R2:W1:Y:S02]  /*0b90*/  SYNCS.EXCH.64 URZ, [UR7+0xc8], UR4 ;  /* 0x0000c80407ff75b2 */ /* 0x0004640008000100 */
[----:B--2---:R-:W-:Y:S01]  /*0ba0*/  NOP ;  /* 0x0000000000007918 */ /* 0x004fe20000000000 */
.L_x_13:
        /* <DEDUP_REMOVED lines=18> */
.L_x_14:
[----:B-1----:R-:W1:Y:S01]  /*0cd0*/  S2UR UR5, SR_CTAID.X ;  /* 0x00000000000579c3 */ /* 0x002e620000002500 */
[----:B------:R-:W-:-:S05]  /*0ce0*/  CS2R.32 R87, SR_CgaSize ;  /* 0x0000000000577805 */ /* 0x000fca0000008a00 */
[----:B------:R-:W-:-:S05]  /*0cf0*/  IMAD R87, R87, -0xa0, RZ ;  /* 0xffffff6057577824 */ /* 0x000fca00078e02ff */
[----:B------:R-:W-:-:S14]  /*0d00*/  R2UR UR9, R87 ;  /* 0x00000000570972ca */ /* 0x000fdc00000e0000 */
[----:B------:R-:W2:Y:S01]  /*0d10*/  LDCU UR9, c[0x0][UR9+0x2b0] ;  /* 0x00005600090977ac */ /* 0x000ea20008000800 */
[----:B------:R-:W-:Y:S01]  /*0d20*/  NOP ;  /* 0x0000000000007918 */ /* 0x000fe20000000000 */
[----:B------:R-:W-:-:S05]  /*0d30*/  CS2R.32 R87, SR_CgaSize ;  /* 0x0000000000577805 */ /* 0x000fca0000008a00 */
[----:B------:R-:W-:-:S05]  /*0d40*/  IMAD R87, R87, -0xa0, RZ ;  /* 0xffffff6057577824 */ /* 0x000fca00078e02ff */
[----:B------:R-:W-:-:S14]  /*0d50*/  R2UR UR7, R87 ;  /* 0x00000000570772ca */ /* 0x000fdc00000e0000 */
[----:B------:R-:W3:Y:S01]  /*0d60*/  LDCU UR7, c[0x0][UR7+0x2b4] ;  /* 0x00005680070777ac */ /* 0x000ee20008000800 */
[----:B------:R-:W4:Y:S08]  /*0d70*/  S2UR UR4, SR_CTAID.Y ;  /* 0x00000000000479c3 */ /* 0x000f300000002600 */
[----:B------:R-:W3:Y:S01]  /*0d80*/  LDC R10, c[0x0][0xb24] ;  /* 0x0002c900ff0a7b82 */ /* 0x000ee20000000800 */
[----:B-1----:R-:W-:-:S02]  /*0d90*/  I2FP.F32.U32 R87, UR5 ;  /* 0x0000000500577c45 */ /* 0x002fc40008201000 */
[----:B------:R-:W-:-:S05]  /*0da0*/  CS2R.32 R3, SR_CgaSize ;  /* 0x0000000000037805 */ /* 0x000fca0000008a00 */
[----:B------:R-:W-:-:S06]  /*0db0*/  IMAD R3, R3, -0xa0, RZ ;  /* 0xffffff6003037824 */ /* 0x000fcc00078e02ff */
[----:B------:R-:W1:Y:S01]  /*0dc0*/  LDC R3, c[0x0][R3+0x2a0] ;  /* 0x0000a80003037b82 */ /* 0x000e620000000800 */
[----:B------:R-:W-:Y:S01]  /*0dd0*/  MOV R15, UR5 ;  /* 0x00000005000f7c02 */ /* 0x000fe20008000f00 */
[----:B--2---:R-:W-:Y:S01]  /*0de0*/  FMUL R87, R87, UR9 ;  /* 0x0000000957577c20 */ /* 0x004fe20008400000 */
[----:B----4-:R-:W-:Y:S02]  /*0df0*/  I2FP.F32.U32 R86, UR4 ;  /* 0x0000000400567c45 */ /* 0x010fe40008201000 */
[----:B------:R-:W-:-:S05]  /*0e00*/  CS2R.32 R2, SR_CgaSize ;  /* 0x0000000000027805 */ /* 0x000fca0000008a00 */
[----:B------:R-:W-:-:S06]  /*0e10*/  IMAD R2, R2, -0xa0, RZ ;  /* 0xffffff6002027824 */ /* 0x000fcc00078e02ff */
[----:B------:R-:W2:Y:S01]  /*0e20*/  LDC R2, c[0x0][R2+0x2a4] ;  /* 0x0000a90002027b82 */ /* 0x000ea20000000800 */
[----:B------:R-:W-:Y:S01]  /*0e30*/  MOV R14, UR4 ;  /* 0x00000004000e7c02 */ /* 0x000fe20008000f00 */
[----:B------:R-:W4:Y:S01]  /*0e40*/  F2I.U32.TRUNC.NTZ R87, R87 ;  /* 0x0000005700577305 */ /* 0x000f22000020f000 */
[----:B---3--:R-:W-:-:S05]  /*0e50*/  FMUL R86, R86, UR7 ;  /* 0x0000000756567c20 */ /* 0x008fca0008400000 */
[----:B------:R-:W-:Y:S01]  /*0e60*/  BAR.SYNC.DEFER_BLOCKING 0x0 ;  /* 0x0000000000007b1d */ /* 0x000fe20000010000 */
[----:B------:R-:W-:-:S05]  /*0e70*/  ISETP.GE.AND P0, PT, R10, 0x1, PT ;  /* 0x000000010a00780c */ /* 0x000fca0003f06270 */
[----:B------:R-:W3:Y:S02]  /*0e80*/  F2I.U32.TRUNC.NTZ R86, R86 ;  /* 0x0000005600567305 */ /* 0x000ee4000020f000 */
[----:B------:R-:W2:Y:S01]  /*0e90*/  S2UR UR36, SR_CTAID.Z ;  /* 0x00000000002479c3 */ /* 0x000ea20000002700 */
[----:B----4-:R-:W-:-:S05]  /*0ea0*/  IADD3 R87, PT, PT, -R87, RZ, RZ ;  /* 0x000000ff57577210 */ /* 0x010fca0007ffe1ff */
[----:B-1----:R-:W-:Y:S01]  /*0eb0*/  IMAD R87, R3, R87, UR5 ;  /* 0x0000000503577e24 */ /* 0x002fe2000f8e0257 */
[----:B---3--:R-:W-:-:S05]  /*0ec0*/  IADD3 R86, PT, PT, -R86, RZ, RZ ;  /* 0x000000ff56567210 */ /* 0x008fca0007ffe1ff */
[----:B--2---:R-:W-:Y:S01]  /*0ed0*/  IMAD R86, R2, R86, UR4 ;  /* 0x0000000402567e24 */ /* 0x004fe2000f8e0256 */
[----:B------:R-:W-:Y:S06]  /*0ee0*/  @!P0 BRA `(.L_x_15) ;  /* 0x0000000000b88947 */ /* 0x000fec0003800000 */
[----:B------:R-:W1:Y:S01]  /*0ef0*/  LDC.64 R4, c[0x0][0xb18] ;  /* 0x0002c600ff047b82 */ /* 0x000e620000000a00 */
[----:B------:R-:W-:-:S07]  /*0f00*/  ISETP.NE.AND P0, PT, R10, 0x1, PT ;  /* 0x000000010a00780c */ /* 0x000fce0003f05270 */
[----:B------:R-:W2:Y:S08]  /*0f10*/  LDC R9, c[0x0][0xb0c] ;  /* 0x0002c300ff097b82 */ /* 0x000eb00000000800 */
[----:B------:R-:W3:Y:S08]  /*0f20*/  LDC R12, c[0x0][0x370] ;  /* 0x0000dc00ff0c7b82 */ /* 0x000ef00000000800 */
[----:B------:R-:W4:Y:S01]  /*0f30*/  LDC R11, c[0x0][0x374] ;  /* 0x0000dd00ff0b7b82 */ /* 0x000f220000000800 */
[----:B-1----:R-:W-:-:S07]  /*0f40*/  ISETP.NE.AND P1, PT, R4, 0x1, PT ;  /* 0x000000010400780c */ /* 0x002fce0003f25270 */
[----:B------:R-:W3:Y:S01]  /*0f50*/  LDC.64 R6, c[0x0][0xb10] ;  /* 0x0002c400ff067b82 */ /* 0x000ee20000000a00 */
[----:B--2---:R-:W-:-:S07]  /*0f60*/  ISETP.NE.AND P2, PT, R9, 0x1, PT ;  /* 0x000000010900780c */ /* 0x004fce0003f45270 */
[----:B------:R-:W1:Y:S08]  /*0f70*/  LDC R8, c[0x0][0xb20] ;  /* 0x0002c800ff087b82 */ /* 0x000e700000000800 */
[----:B------:R-:W2:Y:S01]  /*0f80*/  LDC.64 R2, c[0x0][0xb28] ;  /* 0x0002ca00ff027b82 */ /* 0x000ea20000000a00 */
[----:B----4-:R-:W-:-:S04]  /*0f90*/  IMAD.HI.U32 R13, R11, R5, RZ ;  /* 0x000000050b0d7227 */ /* 0x010fc800078e00ff */
[----:B------:R-:W-:-:S04]  /*0fa0*/  IMAD.HI.U32 R5, R14, R5, RZ ;  /* 0x000000050e057227 */ /* 0x000fc800078e00ff */
[----:B---3--:R-:W-:-:S05]  /*0fb0*/  IMAD.HI.U32 R16, R12, R6, RZ ;  /* 0x000000060c107227 */ /* 0x008fca00078e00ff */
[-C--:B------:R-:W-:Y:S01]  /*0fc0*/  @P2 SHF.R.U32.HI R12, RZ, R7.reuse, R16 ;  /* 0x00000007ff0c2219 */ /* 0x080fe20000011610 */
[----:B------:R-:W-:Y:S01]  /*0fd0*/  IMAD.HI.U32 R16, R15, R6, RZ ;  /* 0x000000060f107227 */ /* 0x000fe200078e00ff */
[-C--:B-1----:R-:W-:Y:S02]  /*0fe0*/  @P1 SHF.R.U32.HI R11, RZ, R8.reuse, R13 ;  /* 0x00000008ff0b1219 */ /* 0x082fe4000001160d */
[----:B------:R-:W-:Y:S02]  /*0ff0*/  SHF.R.U32.HI R5, RZ, R8, R5 ;  /* 0x00000008ff057219 */ /* 0x000fe40000011605 */
[----:B------:R-:W-:Y:S02]  /*1000*/  SHF.R.U32.HI R16, RZ, R7, R16 ;  /* 0x00000007ff107219 */ /* 0x000fe40000011610 */
[----:B------:R-:W-:Y:S01]  /*1010*/  SEL R5, R14, R5, !P1 ;  /* 0x000000050e057207 */ /* 0x000fe20004800000 */
[----:B--2---:R-:W-:Y:S01]  /*1020*/  IMAD.HI.U32 R13, R11, R2, RZ ;  /* 0x000000020b0d7227 */ /* 0x004fe200078e00ff */
[----:B------:R-:W-:-:S03]  /*1030*/  SEL R16, R15, R16, !P2 ;  /* 0x000000100f107207 */ /* 0x000fc60005000000 */
[----:B------:R-:W-:Y:S01]  /*1040*/  IMAD.HI.U32 R6, R12, R2, RZ ;  /* 0x000000020c067227 */ /* 0x000fe200078e00ff */
[----:B------:R-:W-:-:S04]  /*1050*/  @P0 SHF.R.U32.HI R11, RZ, R3, R13 ;  /* 0x00000003ff0b0219 */ /* 0x000fc8000001160d */
[----:B------:R-:W-:Y:S01]  /*1060*/  @P0 SHF.R.U32.HI R12, RZ, R3, R6 ;  /* 0x00000003ff0c0219 */ /* 0x000fe20000011606 */
[----:B------:R-:W-:-:S04]  /*1070*/  IMAD R11, R11, R10, RZ ;  /* 0x0000000a0b0b7224 */ /* 0x000fc800078e02ff */
[----:B------:R-:W-:Y:S01]  /*1080*/  IMAD R6, R12, R10, RZ ;  /* 0x0000000a0c067224 */ /* 0x000fe200078e02ff */
[----:B------:R-:W-:-:S04]  /*1090*/  ISETP.GE.AND P1, PT, R5, R11, PT ;  /* 0x0000000b0500720c */ /* 0x000fc80003f26270 */
[----:B------:R-:W-:Y:S01]  /*10a0*/  ISETP.GE.OR P1, PT, R16, R6, P1 ;  /* 0x000000061000720c */ /* 0x000fe20000f26670 */
[----:B------:R-:W-:-:S05]  /*10b0*/  IMAD.HI.U32 R6, R5, R2, RZ ;  /* 0x0000000205067227 */ /* 0x000fca00078e00ff */
[----:B------:R-:W-:-:S04]  /*10c0*/  SHF.R.U32.HI R6, RZ, R3, R6 ;  /* 0x00000003ff067219 */ /* 0x000fc80000011606 */
[----:B------:R-:W-:-:S03]  /*10d0*/  SEL R6, R5, R6, !P0 ;  /* 0x0000000605067207 */ /* 0x000fc60004000000 */
[----:B------:R-:W-:Y:S01]  /*10e0*/  @!P1 IMAD.HI.U32 R7, R16, R2, RZ ;  /* 0x0000000210079227 */ /* 0x000fe200078e00ff */
[----:B------:R-:W-:-:S04]  /*10f0*/  IADD3 R2, PT, PT, -R6, RZ, RZ ;  /* 0x000000ff06027210 */ /* 0x000fc80007ffe1ff */
[----:B------:R-:W-:Y:S01]  /*1100*/  @!P1 SHF.R.U32.HI R3, RZ, R3, R7 ;  /* 0x00000003ff039219 */ /* 0x000fe20000011607 */
[----:B------:R-:W-:Y:S01]  /*1110*/  IMAD R2, R10, R2, R5 ;  /* 0x000000020a027224 */ /* 0x000fe200078e0205 */
[----:B------:R-:W-:Y:S02]  /*1120*/  IADD3 R7, PT, PT, -R5, RZ, RZ ;  /* 0x000000ff05077210 */ /* 0x000fe40007ffe1ff */
[----:B------:R-:W-:-:S03]  /*1130*/  @!P1 SEL R3, R16, R3, !P0 ;  /* 0x0000000310039207 */ /* 0x000fc60004000000 */
[----:B------:R-:W-:Y:S02]  /*1140*/  IMAD R7, R4, R7, R14 ;  /* 0x0000000704077224 */ /* 0x000fe400078e020e */
[--C-:B------:R-:W-:Y:S02]  /*1150*/  @!P1 IMAD.IADD R6, R6, 0x1, -R3.reuse ;  /* 0x0000000106069824 */ /* 0x100fe400078e0a03 */
[----:B------:R-:W-:Y:S01]  /*1160*/  @!P1 IMAD R3, R2, R12, R3 ;  /* 0x0000000c02039224 */ /* 0x000fe200078e0203 */
[----:B------:R-:W-:Y:S01]  /*1170*/  IADD3 R2, PT, PT, -R16, RZ, RZ ;  /* 0x000000ff10027210 */ /* 0x000fe20007ffe1ff */
[----:B------:R-:W-:Y:S02]  /*1180*/  @!P1 IMAD R5, R6, R10, R16 ;  /* 0x0000000a06059224 */ /* 0x000fe400078e0210 */
[----:B------:R-:W-:Y:S02]  /*1190*/  @!P1 IMAD.MOV.U32 R16, RZ, RZ, R3 ;  /* 0x000000ffff109224 */ /* 0x000fe400078e0003 */
[----:B------:R-:W-:-:S02]  /*11a0*/  IMAD R2, R9, R2, R15 ;  /* 0x0000000209027224 */ /* 0x000fc400078e020f */
[----:B------:R-:W-:Y:S02]  /*11b0*/  IMAD R14, R5, R4, R7 ;  /* 0x00000004050e7224 */ /* 0x000fe400078e0207 */
[----:B------:R-:W-:Y:S02]  /*11c0*/  IMAD R15, R16, R9, R2 ;  /* 0x00000009100f7224 */ /* 0x000fe400078e0202 */
.L_x_15:
[----:B------:R-:W1:Y:S01]  /*11d0*/  LDCU UR4, c[0x0][0xb30] ;  /* 0x00016600ff0477ac */ /* 0x000e620008000800 */
[----:B------:R-:W2:Y:S08]  /*11e0*/  S2UR UR37, SR_CgaCtaId ;  /* 0x00000000002579c3 */ /* 0x000eb00000008800 */
[----:B------:R-:W3:Y:S01]  /*11f0*/  LDC R37, c[0x0][0xb24] ;  /* 0x0002c900ff257b82 */ /* 0x000ee20000000800 */
[----:B-1----:R-:W-:-:S09]  /*1200*/  UISETP.NE.AND UP1, UPT, UR4, 0x1, UPT ;  /* 0x000000010400788c */ /* 0x002fd2000bf25270 */
[----:B--2---:R-:W-:Y:S05]  /*1210*/  BRA.U UP1, `(.L_x_16) ;  /* 0x0000000101407547 */ /* 0x004fea000b800000 */
[----:B------:R-:W1:Y:S08]  /*1220*/  LDC.64 R4, c[0x0][0xb10] ;  /* 0x0002c400ff047b82 */ /* 0x000e700000000a00 */
[----:B------:R-:W2:Y:S08]  /*1230*/  LDC.64 R2, c[0x0][0xb18] ;  /* 0x0002c600ff027b82 */ /* 0x000eb00000000a00 */
[----:B------:R-:W4:Y:S08]  /*1240*/  LDC R6, c[0x0][0xb20] ;  /* 0x0002c800ff067b82 */ /* 0x000f300000000800 */
[----:B------:R-:W3:Y:S01]  /*1250*/  LDC R7, c[0x0][0xb0c] ;  /* 0x0002c300ff077b82 */ /* 0x000ee20000000800 */
[----:B-1----:R-:W-:-:S05]  /*1260*/  IMAD.HI.U32 R4, R15, R4, RZ ;  /* 0x000000040f047227 */ /* 0x002fca00078e00ff */
[----:B------:R-:W-:Y:S01]  /*1270*/  SHF.R.U32.HI R4, RZ, R5, R4 ;  /* 0x00000005ff047219 */ /* 0x000fe20000011604 */
[----:B--2---:R-:W-:Y:S01]  /*1280*/  IMAD.HI.U32 R3, R14, R3, RZ ;  /* 0x000000030e037227 */ /* 0x004fe200078e00ff */
[----:B------:R-:W-:-:S04]  /*1290*/  ISETP.NE.AND P0, PT, R2, 0x1, PT ;  /* 0x000000010200780c */ /* 0x000fc80003f05270 */
[----:B----4-:R-:W-:-:S04]  /*12a0*/  SHF.R.U32.HI R3, RZ, R6, R3 ;  /* 0x00000006ff037219 */ /* 0x010fc80000011603 */
[----:B------:R-:W-:Y:S02]  /*12b0*/  SEL R3, R14, R3, !P0 ;  /* 0x000000030e037207 */ /* 0x000fe40004000000 */
[----:B---3--:R-:W-:-:S04]  /*12c0*/  ISETP.NE.AND P1, PT, R7, 0x1, PT ;  /* 0x000000010700780c */ /* 0x008fc80003f25270 */
[----:B------:R-:W-:-:S05]  /*12d0*/  SEL R4, R15, R4, !P1 ;  /* 0x000000040f047207 */ /* 0x000fca0004800000 */
[----:B------:R-:W-:Y:S02]  /*12e0*/  IMAD.IADD R5, R3, 0x1, -R4 ;  /* 0x0000000103057824 */ /* 0x000fe400078e0a04 */
[----:B------:R-:W-:Y:S02]  /*12f0*/  IMAD.IADD R3, R4, 0x1, -R3 ;  /* 0x0000000104037824 */ /* 0x000fe400078e0a03 */
[----:B------:R-:W-:Y:S02]  /*1300*/  IMAD R15, R5, R7, R15 ;  /* 0x00000007050f7224 */ /* 0x000fe400078e020f */
[----:B------:R-:W-:-:S07]  /*1310*/  IMAD R14, R3, R2, R14 ;  /* 0x00000002030e7224 */ /* 0x000fce00078e020e */
.L_x_16:
[----:B------:R-:W-:Y:S01]  /*1320*/  BAR.SYNC.DEFER_BLOCKING 0x0 ;  /* 0x0000000000007b1d */ /* 0x000fe20000010000 */
[----:B------:R-:W-:Y:S01]  /*1330*/  UISETP.NE.AND UP1, UPT, UR8, 0x2, UPT ;  /* 0x000000020800788c */ /* 0x000fe2000bf25270 */
[----:B------:R-:W-:Y:S02]  /*1340*/  ISETP.NE.OR P5, PT, R0, 0x2, !P5 ;  /* 0x000000020000780c */ /* 0x000fe40006fa5670 */
[----:B------:R-:W-:-:S06]  /*1350*/  LOP3.LUT R2, R101, 0x1f, RZ, 0xc0, !PT ;  /* 0x0000001f65027812 */ /* 0x000fcc00078ec0ff */
[----:B------:R-:W-:Y:S05]  /*1360*/  BRA.U UP1, `(.L_x_17) ;  /* 0x0000001101907547 */ /* 0x000fea000b800000 */
[----:B------:R-:W1:Y:S01]  /*1370*/  LDCU UR15, c[0x0][0x38c] ;  /* 0x00007180ff0f77ac */ /* 0x000e620008000800 */
[----:B------:R-:W2:Y:S01]  /*1380*/  LDC R8, c[0x0][0x370] ;  /* 0x0000dc00ff087b82 */ /* 0x000ea20000000800 */
[----:B------:R-:W-:Y:S01]  /*1390*/  PLOP3.LUT P1, PT, PT, PT, UP2, 0x80, 0x8 ;  /* 0x000000000008781c */ /* 0x000fe20003f2f028 */
[----:B------:R-:W-:Y:S01]  /*13a0*/  IMAD.MOV.U32 R17, RZ, RZ, 0x1 ;  /* 0x00000001ff117424 */ /* 0x000fe200078e00ff */
[----:B------:R-:W-:Y:S01]  /*13b0*/  ISETP.EQ.OR P4, PT, R2, RZ, P5 ;  /* 0x000000ff0200720c */ /* 0x000fe20002f82670 */
[----:B------:R-:W-:Y:S01]  /*13c0*/  IMAD.MOV.U32 R16, RZ, RZ, RZ ;  /* 0x000000ffff107224 */ /* 0x000fe200078e00ff */
[----:B------:R-:W-:Y:S02]  /*13d0*/  PLOP3.LUT P1, PT, P1, PT, PT, 0x8, 0x80 ;  /* 0x000000000080781c */ /* 0x000fe40000f2e170 */
[----:B------:R-:W-:Y:S01]  /*13e0*/  CS2R R12, SRZ ;  /* 0x00000000000c7805 */ /* 0x000fe2000001ff00 */
[----:B------:R-:W-:Y:S01]  /*13f0*/  IMAD.MOV.U32 R11, RZ, RZ, 0x1 ;  /* 0x00000001ff0b7424 */ /* 0x000fe200078e00ff */
[----:B------:R-:W4:Y:S01]  /*1400*/  LDC R0, c[0x0][0x374] ;  /* 0x0000dd00ff007b82 */ /* 0x000f220000000800 */
[----:B------:R-:W2:Y:S01]  /*1410*/  LDCU.64 UR30, c[0x0][0x348] ;  /* 0x00006900ff1e77ac */ /* 0x000ea20008000a00 */
[----:B------:R-:W-:Y:S01]  /*1420*/  UMOV UR13, URZ ;  /* 0x000000ff000d7c82 */ /* 0x000fe20008000000 */
[----:B-1----:R-:W-:-:S04]  /*1430*/  UIADD3 UR5, UPT, UPT, UR15, 0x7f, URZ ;  /* 0x0000007f0f057890 */ /* 0x002fc8000fffe0ff */
[----:B------:R-:W-:-:S04]  /*1440*/  USHF.R.S32.HI UR4, URZ, 0x1f, UR5 ;  /* 0x0000001fff047899 */ /* 0x000fc80008011405 */
[----:B------:R-:W-:-:S04]  /*1450*/  ULEA.HI UR4, UR4, UR5, URZ, 0x7 ;  /* 0x0000000504047291 */ /* 0x000fc8000f8f38ff */
[----:B------:R-:W-:Y:S02]  /*1460*/  USHF.R.S32.HI UR22, URZ, 0x7, UR4 ;  /* 0x00000007ff167899 */ /* 0x000fe40008011404 */
[----:B------:R-:W-:Y:S02]  /*1470*/  UIADD3 UR4, UPT, UPT, UR15, -0x1, URZ ;  /* 0xffffffff0f047890 */ /* 0x000fe4000fffe0ff */
[----:B------:R-:W-:Y:S02]  /*1480*/  UISETP.LT.U32.AND UP0, UPT, UR22, 0x3, UPT ;  /* 0x000000031600788c */ /* 0x000fe4000bf01070 */
[----:B------:R-:W-:Y:S02]  /*1490*/  UISETP.GE.U32.AND UP1, UPT, UR4, -0xff, UPT ;  /* 0xffffff010400788c */ /* 0x000fe4000bf26070 */
[----:B------:R-:W-:Y:S02]  /*14a0*/  USEL UR21, UR22, 0x3, UP0 ;  /* 0x0000000316157887 */ /* 0x000fe40008000000 */
[----:B------:R-:W-:-:S02]  /*14b0*/  UIADD3 UR15, UPT, UPT, UR15, 0xfe, URZ ;  /* 0x000000fe0f0f7890 */ /* 0x000fc4000fffe0ff */
[----:B------:R-:W-:Y:S02]  /*14c0*/  UIADD3 UR7, UPT, UPT, UR21, -0x1, URZ ;  /* 0xffffffff15077890 */ /* 0x000fe4000fffe0ff */
[----:B------:R-:W-:-:S03]  /*14d0*/  UIADD3 UR14, UPT, UPT, UR22, -UR21, URZ ;  /* 0x80000015160e7290 */ /* 0x000fc6000fffe0ff */
[----:B------:R-:W-:-:S04]  /*14e0*/  @UP1 UIADD3 UR7, UPT, UPT, UR21, URZ, URZ ;  /* 0x000000ff15071290 */ /* 0x000fc8000fffe0ff */
[----:B--2---:R-:W-:-:S12]  /*14f0*/  UIADD3 UR7, UPT, UPT, UR7, 0x1, URZ ;  /* 0x0000000107077890 */ /* 0x004fd8000fffe0ff */
.L_x_35:
[----:B------:R-:W-:Y:S01]  /*1500*/  UISETP.NE.AND UP0, UPT, UR37, URZ, UPT ;  /* 0x000000ff2500728c */ /* 0x000fe2000bf05270 */
[----:B------:R-:W1:Y:S08]  /*1510*/  S2UR UR37, SR_CgaCtaId ;  /* 0x00000000002579c3 */ /* 0x000e700000008800 */
[----:B------:R-:W-:Y:S05]  /*1520*/  BRA.U UP0, `(.L_x_18) ;  /* 0x0000000100347547 */ /* 0x000fea000b800000 */
[----:B------:R-:W2:Y:S01]  /*1530*/  S2R R2, SR_CgaCtaId ;  /* 0x0000000000027919 */ /* 0x000ea20000008800 */
[----:B------:R-:W-:-:S04]  /*1540*/  MOV R3, 0x400 ;  /* 0x0000040000037802 */ /* 0x000fc80000000f00 */
[----:B--2---:R-:W-:Y:S02]  /*1550*/  LEA R2, R2, R3, 0x18 ;  /* 0x0000000302027211 */ /* 0x004fe400078ec0ff */
[----:B------:R-:W-:-:S03]  /*1560*/  SHF.L.U32 R3, R11, 0x1f, RZ ;  /* 0x0000001f0b037819 */ /* 0x000fc600000006ff */
[----:B------:R-:W-:-:S04]  /*1570*/  IMAD R2, R12, 0x8, R2 ;  /* 0x000000080c027824 */ /* 0x000fc800078e0202 */
[----:B------:R-:W2:Y:S02]  /*1580*/  SYNCS.PHASECHK.TRANS64.TRYWAIT P0, [R2+URZ+0xe0], R3 ;  /* 0x0000e003020075a7 */ /* 0x000ea400080011ff */
[----:B--2---:R-:W-:Y:S05]  /*1590*/  @!P0 BRA `(.L_x_19) ;  /* 0x0000006800f08947 */ /* 0x004fea0003800000 */
.L_x_121:
[----:B------:R-:W-:Y:S01]  /*15a0*/  VIADD R12, R12, 0x1 ;  /* 0x000000010c0c7836 */ /* 0x000fe20000000000 */
[----:B------:R2:W-:Y:S04]  /*15b0*/  SYNCS.ARRIVE.TRANS64.A1T0 RZ, [R2+URZ+0xd0], RZ ;  /* 0x0000d0ff02ff79a7 */ /* 0x0005e800081000ff */
[----:B------:R-:W-:-:S04]  /*15c0*/  ISETP.NE.AND P0, PT, R12, 0x2, PT ;  /* 0x000000020c00780c */ /* 0x000fc80003f05270 */
[----:B------:R-:W-:Y:S02]  /*15d0*/  SEL R12, R12, RZ, P0 ;  /* 0x000000ff0c0c7207 */ /* 0x000fe40000000000 */
[----:B--2---:R-:W-:-:S04]  /*15e0*/  SEL R2, RZ, 0x1, P0 ;  /* 0x00000001ff027807 */ /* 0x004fc80000000000 */
[----:B------:R-:W-:-:S07]  /*15f0*/  LOP3.LUT R11, R11, R2, RZ, 0x3c, !PT ;  /* 0x000000020b0b7212 */ /* 0x000fce00078e3cff */
.L_x_18:
[----:B------:R-:W-:Y:S01]  /*1600*/  UMOV UR4, 0x400 ;  /* 0x0000040000047882 */ /* 0x000fe20000000000 */
[----:B------:R-:W-:Y:S01]  /*1610*/  SHF.L.U32 R2, R17, 0x1f, RZ ;  /* 0x0000001f11027819 */ /* 0x000fe200000006ff */
[----:B-1----:R-:W-:Y:S01]  /*1620*/  ULEA UR4, UR37, UR4, 0x18 ;  /* 0x0000000425047291 */ /* 0x002fe2000f8ec0ff */
[----:B------:R-:W-:Y:S01]  /*1630*/  R2UR UR35, R15 ;  /* 0x000000000f2372ca */ /* 0x000fe200000e0000 */
[----:B------:R-:W-:Y:S01]  /*1640*/  UISETP.GE.U32.AND UP0, UPT, UR15, 0xff, UPT ;  /* 0x000000ff0f00788c */ /* 0x000fe2000bf06070 */
[----:B------:R-:W-:Y:S01]  /*1650*/  R2UR UR19, R14 ;  /* 0x000000000e1372ca */ /* 0x000fe200000e0000 */
[----:B------:R-:W-:Y:S01]  /*1660*/  ULEA UR5, UR13, UR4, 0x3 ;  /* 0x000000040d057291 */ /* 0x000fe2000f8e18ff */
[----:B------:R-:W-:-:S08]  /*1670*/  UMOV UR23, URZ ;  /* 0x000000ff00177c82 */ /* 0x000fd00008000000 */
[----:B------:R1:W2:Y:S01]  /*1680*/  SYNCS.PHASECHK.TRANS64.TRYWAIT P0, [UR5+0x18], R2 ;  /* 0x00001802ff0075a7 */ /* 0x0002a20008001105 */
[----:B------:R-:W-:Y:S02]  /*1690*/  USHF.L.U32 UR35, UR35, 0x7, URZ ;  /* 0x0000000723237899 */ /* 0x000fe400080006ff */
[----:B------:R-:W-:Y:S01]  /*16a0*/  UIMAD UR19, UR19, 0x60, URZ ;  /* 0x00000060131378a4 */ /* 0x000fe2000f8e02ff */
[----:B------:R-:W-:Y:S11]  /*16b0*/  BRA.U !UP0, `(.L_x_20) ;  /* 0x0000000108d87547 */ /* 0x000ff6000b800000 */
[----:B------:R-:W-:Y:S01]  /*16c0*/  UMOV UR29, URZ ;  /* 0x000000ff001d7c82 */ /* 0x000fe20008000000 */
[----:B------:R-:W-:-:S05]  /*16d0*/  UMOV UR6, UR13 ;  /* 0x0000000d00067c82 */ /* 0x000fca0008000000 */
.L_x_25:
[----:B--2---:R-:W-:Y:S01]  /*16e0*/  @!P5 MOV R3, 0xe000 ;  /* 0x0000e0000003d802 */ /* 0x004fe20000000f00 */
[----:B-1----:R-:W-:Y:S01]  /*16f0*/  ULEA UR33, UR6, UR4, 0x3 ;  /* 0x0000000406217291 */ /* 0x002fe2000f8e18ff */
[----:B--2---:R-:W-:Y:S11]  /*1700*/  @P0 BRA `(.L_x_21) ;  /* 0x00000000000c0947 */ /* 0x004ff60003800000 */
[----:B------:R-:W-:Y:S04]  /*1710*/  SHF.L.U32 R4, R17, 0x1f, RZ ;  /* 0x0000001f11047819 */ /* 0x000fe800000006ff */
[----:B------:R-:W2:Y:S02]  /*1720*/  SYNCS.PHASECHK.TRANS64.TRYWAIT P0, [UR33+0x18], R4 ;  /* 0x00001804ff0075a7 */ /* 0x000ea40008001121 */
[----:B--2---:R-:W-:Y:S05]  /*1730*/  @!P0 BRA `(.L_x_22) ;  /* 0x00000068009c8947 */ /* 0x004fea0003800000 */
.L_x_21:
[----:B------:R2:W-:Y:S01]  /*1740*/  @!P5 SYNCS.ARRIVE.TRANS64 RZ, [UR33], R3 ;  /* 0x00000003ffffd9a7 */ /* 0x0005e20008000021 */
[----:B------:R-:W-:Y:S04]  /*1750*/  BSSY.RECONVERGENT B0, `(.L_x_23) ;  /* 0x0000003000007945 */ /* 0x000fe80003800200 */
[----:B------:R-:W-:Y:S05]  /*1760*/  @P4 BRA `(.L_x_24) ;  /* 0x0000000000044947 */ /* 0x000fea0003800000 */
[----:B------:R-:W-:Y:S05]  /*1770*/  BPT.TRAP 0x1 ;  /* 0x000000040000795c */ /* 0x000fea0000300000 */
.L_x_24:
[----:B------:R-:W-:Y:S05]  /*1780*/  BSYNC.RECONVERGENT B0 ;  /* 0x0000000000007941 */ /* 0x000fea0003800200 */
.L_x_23:
[----:B------:R-:W-:Y:S02]  /*1790*/  UIADD3 UR13, UPT, UPT, UR6, 0x1, URZ ;  /* 0x00000001060d7890 */ /* 0x000fe4000fffe0ff */
[----:B------:R-:W-:Y:S02]  /*17a0*/  UIADD3 UR42, UP1, UPT, UR30, 0x80, URZ ;  /* 0x000000801e2a7890 */ /* 0x000fe4000ff3e0ff */
[----:B------:R-:W-:Y:S02]  /*17b0*/  UISETP.NE.AND UP0, UPT, UR13, 0x3, UPT ;  /* 0x000000030d00788c */ /* 0x000fe4000bf05270 */
[----:B------:R-:W-:Y:S02]  /*17c0*/  ULEA UR24, UR6, UR4, 0xf ;  /* 0x0000000406187291 */ /* 0x000fe4000f8e78ff */
[----:B------:R-:W-:Y:S02]  /*17d0*/  USEL UR9, URZ, 0x1, UP0 ;  /* 0x00000001ff097887 */ /* 0x000fe40008000000 */
[----:B------:R-:W-:Y:S02]  /*17e0*/  USEL UR13, UR13, URZ, UP0 ;  /* 0x000000ff0d0d7287 */ /* 0x000fe40008000000 */
[----:B------:R-:W-:Y:S02]  /*17f0*/  USHF.L.U32 UR34, UR29, 0x7, URZ ;  /* 0x000000071d227899 */ /* 0x000fe400080006ff */
[----:B------:R-:W-:Y:S01]  /*1800*/  ULEA UR8, UR13, UR4, 0x3 ;  /* 0x000000040d087291 */ /* 0x000fe2000f8e18ff */
[----:B------:R-:W-:Y:S01]  /*1810*/  LOP3.LUT R17, R17, UR9, RZ, 0x3c, !PT ;  /* 0x0000000911117c12 */ /* 0x000fe2000f8e3cff */
[----:B------:R-:W-:Y:S02]  /*1820*/  UIADD3.X UR43, UPT, UPT, URZ, UR31, URZ, UP1, !UPT ;  /* 0x0000001fff2b7290 */ /* 0x000fe40008ffe4ff */
[----:B------:R-:W-:Y:S01]  /*1830*/  UIADD3 UR32, UPT, UPT, UR24, 0x6400, URZ ;  /* 0x0000640018207890 */ /* 0x000fe2000fffe0ff */
[----:B-1----:R-:W-:Y:S01]  /*1840*/  SHF.L.U32 R2, R17, 0x1f, RZ ;  /* 0x0000001f11027819 */ /* 0x002fe200000006ff */
[----:B------:R-:W-:Y:S01]  /*1850*/  UIADD3 UR26, UPT, UPT, UR34, 0x40, URZ ;  /* 0x00000040221a7890 */ /* 0x000fe2000fffe0ff */
[----:B------:R-:W-:Y:S02]  /*1860*/  UMOV UR40, 0x0 ;  /* 0x0000000000287882 */ /* 0x000fe40000000000 */
[----:B------:R1:W1:Y:S01]  /*1870*/  SYNCS.PHASECHK.TRANS64.TRYWAIT P0, [UR8+0x18], R2 ;  /* 0x00001802ff0075a7 */ /* 0x0002620008001108 */
[----:B------:R-:W-:Y:S01]  /*1880*/  UMOV UR41, 0x10000000 ;  /* 0x1000000000297882 */ /* 0x000fe20000000000 */
[----:B------:R-:W-:Y:S02]  /*1890*/  UIADD3 UR24, UPT, UPT, UR24, 0xa400, URZ ;  /* 0x0000a40018187890 */ /* 0x000fe4000fffe0ff */
[----:B------:R1:W-:Y:S01]  /*18a0*/  UTMALDG.3D [UR32], [UR42], desc[UR40] ;  /* 0x000028202a0075b4 */ /* 0x0003e20008011000 */
[----:B------:R-:W-:Y:S02]  /*18b0*/  UIADD3 UR38, UP0, UPT, UR30, 0x180, URZ ;  /* 0x000001801e267890 */ /* 0x000fe4000ff1e0ff */
[----:B------:R-:W-:Y:S01]  /*18c0*/  UIMAD UR5, UR6, 0x6000, UR4 ;  /* 0x00006000060578a4 */ /* 0x000fe2000f8e0204 */
[----:B------:R-:W-:Y:S01]  /*18d0*/  UMOV UR25, UR33 ;  /* 0x0000002100197c82 */ /* 0x000fe20008000000 */
[----:B------:R-:W-:Y:S01]  /*18e0*/  UMOV UR27, UR35 ;  /* 0x00000023001b7c82 */ /* 0x000fe20008000000 */
[----:B------:R-:W-:Y:S01]  /*18f0*/  UMOV UR28, UR36 ;  /* 0x00000024001c7c82 */ /* 0x000fe20008000000 */
[----:B------:R-:W-:Y:S01]  /*1900*/  UIADD3.X UR39, UPT, UPT, URZ, UR31, URZ, UP0, !UPT ;  /* 0x0000001fff277290 */ /* 0x000fe200087fe4ff */
[----:B------:R1:W-:Y:S01]  /*1910*/  UTMALDG.3D [UR24], [UR42], desc[UR40] ;  /* 0x000028182a0075b4 */ /* 0x0003e20008011000 */
[----:B------:R-:W-:Y:S01]  /*1920*/  UIADD3 UR16, UPT, UPT, UR5, 0x1e400, URZ ;  /* 0x0001e40005107890 */ /* 0x000fe2000fffe0ff */
[----:B------:R-:W-:Y:S01]  /*1930*/  UMOV UR17, UR33 ;  /* 0x0000002100117c82 */ /* 0x000fe20008000000 */
[----:B------:R-:W-:Y:S01]  /*1940*/  UMOV UR20, UR36 ;  /* 0x0000002400147c82 */ /* 0x000fe20008000000 */
[----:B------:R-:W-:Y:S01]  /*1950*/  UMOV UR18, UR34 ;  /* 0x0000002200127c82 */ /* 0x000fe20008000000 */
[----:B------:R-:W-:Y:S01]  /*1960*/  UIADD3 UR8, UPT, UPT, UR5, 0x21400, URZ ;  /* 0x0002140005087890 */ /* 0x000fe2000fffe0ff */
[----:B------:R-:W-:Y:S01]  /*1970*/  UMOV UR11, UR19 ;  /* 0x00000013000b7c82 */ /* 0x000fe20008000000 */
[----:B------:R-:W-:Y:S03]  /*1980*/  UMOV UR12, UR36 ;  /* 0x00000024000c7c82 */ /* 0x000fe60008000000 */
[----:B------:R1:W-:Y:S01]  /*1990*/  UTMALDG.3D [UR16], [UR38], desc[UR40] ;  /* 0x00002810260075b4 */ /* 0x0003e20008011000 */
[----:B------:R-:W-:Y:S01]  /*19a0*/  UIADD3 UR29, UPT, UPT, UR29, 0x1, URZ ;  /* 0x000000011d1d7890 */ /* 0x000fe2000fffe0ff */
[----:B------:R-:W-:Y:S01]  /*19b0*/  UMOV UR9, UR33 ;  /* 0x0000002100097c82 */ /* 0x000fe20008000000 */
[----:B------:R-:W-:Y:S02]  /*19c0*/  UMOV UR10, UR26 ;  /* 0x0000001a000a7c82 */ /* 0x000fe40008000000 */
[----:B------:R-:W-:Y:S01]  /*19d0*/  UISETP.NE.AND UP0, UPT, UR29, UR7, UPT ;  /* 0x000000071d00728c */ /* 0x000fe2000bf05270 */
[----:B------:R-:W-:Y:S01]  /*19e0*/  UMOV UR23, UR7 ;  /* 0x0000000700177c82 */ /* 0x000fe20008000000 */
[----:B------:R1:W-:Y:S01]  /*19f0*/  UTMALDG.3D [UR8], [UR38], desc[UR40] ;  /* 0x00002808260075b4 */ /* 0x0003e20008011000 */
[----:B------:R-:W-:Y:S06]  /*1a00*/  UMOV UR6, UR13 ;  /* 0x0000000d00067c82 */ /* 0x000fec0008000000 */
[----:B------:R-:W-:Y:S05]  /*1a10*/  BRA.U UP0, `(.L_x_25) ;  /* 0xfffffffd00307547 */ /* 0x000fea000b83ffff */
.L_x_20:
[----:B------:R-:W-:Y:S01]  /*1a20*/  ULEA UR5, UR13, UR4, 0x3 ;  /* 0x000000040d057291 */ /* 0x000fe2000f8e18ff */
[----:B-1----:R-:W-:Y:S01]  /*1a30*/  SHF.L.U32 R2, R17, 0x1f, RZ ;  /* 0x0000001f11027819 */ /* 0x002fe200000006ff */
[----:B------:R-:W-:Y:S01]  /*1a40*/  @!P1 SYNCS.ARRIVE.TRANS64.A1T0 RZ, [UR4+0x68], RZ ;  /* 0x000068ffffff99a7 */ /* 0x000fe20008100004 */
[----:B------:R-:W-:-:S06]  /*1a50*/  UISETP.GT.AND UP0, UPT, UR22, UR21, UPT ;  /* 0x000000151600728c */ /* 0x000fcc000bf04270 */
[----:B--2---:R1:W2:Y:S03]  /*1a60*/  SYNCS.PHASECHK.TRANS64.TRYWAIT P0, [UR5+0x18], R2 ;  /* 0x00001802ff0075a7 */ /* 0x0042a60008001105 */
[----:B------:R-:W-:Y:S05]  /*1a70*/  BRA.U !UP0, `(.L_x_26) ;  /* 0x0000000108d47547 */ /* 0x000fea000b800000 */
[----:B------:R-:W-:Y:S01]  /*1a80*/  UIADD3 UR29, UPT, UPT, UR14, UR23, URZ ;  /* 0x000000170e1d7290 */ /* 0x000fe2000fffe0ff */
[----:B------:R-:W-:-:S11]  /*1a90*/  UMOV UR6, UR13 ;  /* 0x0000000d00067c82 */ /* 0x000fd60008000000 */
.L_x_31:
[----:B--2---:R-:W-:Y:S01]  /*1aa0*/  @!P5 MOV R3, 0xe000 ;  /* 0x0000e0000003d802 */ /* 0x004fe20000000f00 */
[----:B-1----:R-:W-:Y:S01]  /*1ab0*/  ULEA UR33, UR6, UR4, 0x3 ;  /* 0x0000000406217291 */ /* 0x002fe2000f8e18ff */
[----:B--2---:R-:W-:Y:S11]  /*1ac0*/  @P0 BRA `(.L_x_27) ;  /* 0x00000000000c0947 */ /* 0x004ff60003800000 */
[----:B------:R-:W-:Y:S04]  /*1ad0*/  SHF.L.U32 R4, R17, 0x1f, RZ ;  /* 0x0000001f11047819 */ /* 0x000fe800000006ff */
[----:B------:R-:W2:Y:S02]  /*1ae0*/  SYNCS.PHASECHK.TRANS64.TRYWAIT P0, [UR33+0x18], R4 ;  /* 0x00001804ff0075a7 */ /* 0x000ea40008001121 */
[----:B--2---:R-:W-:Y:S05]  /*1af0*/  @!P0 BRA `(.L_x_28) ;  /* 0x0000006400c48947 */ /* 0x004fea0003800000 */
.L_x_27:
[----:B------:R2:W-:Y:S01]  /*1b00*/  @!P5 SYNCS.ARRIVE.TRANS64 RZ, [UR33], R3 ;  /* 0x00000003ffffd9a7 */ /* 0x0005e20008000021 */
[----:B------:R-:W-:Y:S04]  /*1b10*/  BSSY.RECONVERGENT B0, `(.L_x_29) ;  /* 0x0000003000007945 */ /* 0x000fe80003800200 */
[----:B------:R-:W-:Y:S05]  /*1b20*/  @P4 BRA `(.L_x_30) ;  /* 0x0000000000044947 */ /* 0x000fea0003800000 */
[----:B------:R-:W-:Y:S05]  /*1b30*/  BPT.TRAP 0x1 ;  /* 0x000000040000795c */ /* 0x000fea0000300000 */
.L_x_30:
[----:B------:R-:W-:Y:S05]  /*1b40*/  BSYNC.RECONVERGENT B0 ;  /* 0x0000000000007941 */ /* 0x000fea0003800200 */
.L_x_29:
        /* <DEDUP_REMOVED lines=12> */
[----:B------:R-:W-:Y:S01]  /*1c10*/  UMOV UR40, 0x0 ;  /* 0x0000000000287882 */ /* 0x000fe20000000000 */
[----:B------:R-:W-:Y:S01]  /*1c20*/  UMOV UR41, 0x10000000 ;  /* 0x1000000000297882 */ /* 0x000fe20000000000 */
[----:B------:R-:W-:Y:S01]  /*1c30*/  UIADD3 UR26, UPT, UPT, UR34, 0x40, URZ ;  /* 0x00000040221a7890 */ /* 0x000fe2000fffe0ff */
[----:B------:R1:W1:Y:S01]  /*1c40*/  SYNCS.PHASECHK.TRANS64.TRYWAIT P0, [UR8+0x18], R2 ;  /* 0x00001802ff0075a7 */ /* 0x0002620008001108 */
[----:B------:R-:W-:Y:S02]  /*1c50*/  UIADD3 UR24, UPT, UPT, UR24, 0xa400, URZ ;  /* 0x0000a40018187890 */ /* 0x000fe4000fffe0ff */
[----:B------:R-:W-:Y:S01]  /*1c60*/  UIADD3 UR38, UP0, UPT, UR30, 0x180, URZ ;  /* 0x000001801e267890 */ /* 0x000fe2000ff1e0ff */
[----:B------:R1:W-:Y:S01]  /*1c70*/  UTMALDG.3D [UR32], [UR42], desc[UR40] ;  /* 0x000028202a0075b4 */ /* 0x0003e20008011000 */
        /* <DEDUP_REMOVED lines=14> */
[----:B------:R-:W-:Y:S01]  /*1d60*/  UMOV UR9, UR33 ;  /* 0x0000002100097c82 */ /* 0x000fe20008000000 */
[----:B------:R-:W-:Y:S01]  /*1d70*/  UMOV UR10, UR26 ;  /* 0x0000001a000a7c82 */ /* 0x000fe20008000000 */
[----:B------:R-:W-:Y:S01]  /*1d80*/  UIADD3 UR23, UPT, UPT, UR23, 0x1, URZ ;  /* 0x0000000117177890 */ /* 0x000fe2000fffe0ff */
[----:B------:R-:W-:Y:S03]  /*1d90*/  UMOV UR6, UR13 ;  /* 0x0000000d00067c82 */ /* 0x000fe60008000000 */
[----:B------:R-:W-:Y:S01]  /*1da0*/  UISETP.NE.AND UP0, UPT, UR23, UR29, UPT ;  /* 0x0000001d1700728c */ /* 0x000fe2000bf05270 */
[----:B------:R1:W-:Y:S08]  /*1db0*/  UTMALDG.3D [UR8], [UR38], desc[UR40] ;  /* 0x00002808260075b4 */ /* 0x0003f00008011000 */
[----:B------:R-:W-:Y:S05]  /*1dc0*/  BRA.U UP0, `(.L_x_31) ;  /* 0xfffffffd00347547 */ /* 0x000fea000b83ffff */
.L_x_26:
[C---:B-1----:R-:W-:Y:S01]  /*1dd0*/  LEA R2, R16.reuse, UR4, 0x3 ;  /* 0x0000000410027c11 */ /* 0x042fe2000f8e18ff */
[----:B------:R-:W-:Y:S01]  /*1de0*/  NOP ;  /* 0x0000000000007918 */ /* 0x000fe20000000000 */
[----:B--2---:R-:W-:Y:S02]  /*1df0*/  SHF.L.U32 R3, R13, 0x1f, RZ ;  /* 0x0000001f0d037819 */ /* 0x004fe400000006ff */
[----:B------:R-:W-:Y:S02]  /*1e00*/  LEA R4, R16, UR4, 0x4 ;  /* 0x0000000410047c11 */ /* 0x000fe4000f8e20ff */
[----:B------:R-:W1:Y:S02]  /*1e10*/  SYNCS.PHASECHK.TRANS64.TRYWAIT P0, [R2+URZ+0x70], R3 ;  /* 0x00007003020075a7 */ /* 0x000e6400080011ff */
[----:B-1----:R-:W-:Y:S05]  /*1e20*/  @!P0 BRA `(.L_x_32) ;  /* 0x0000006400108947 */ /* 0x002fea0003800000 */
.L_x_124:
[----:B------:R-:W2:Y:S01]  /*1e30*/  LDS.128 R4, [R4+0x100] ;  /* 0x0001000004047984 */ /* 0x000ea20000000c00 */
[----:B---3--:R-:W-:Y:S01]  /*1e40*/  ISETP.GE.AND P0, PT, R37, 0x1, PT ;  /* 0x000000012500780c */ /* 0x008fe20003f06270 */
[----:B-1----:R-:W-:Y:S01]  /*1e50*/  VIADD R2, R2, 0x80 ;  /* 0x0000008002027836 */ /* 0x002fe20000000000 */
[----:B------:R-:W-:Y:S01]  /*1e60*/  @!PT LDS RZ, [RZ] ;  /* 0x00000000fffff984 */ /* 0x000fe20000000800 */
[----:B------:R-:W-:Y:S01]  /*1e70*/  @!PT LDS RZ, [RZ] ;  /* 0x00000000fffff984 */ /* 0x000fe20000000800 */
[----:B------:R-:W-:Y:S01]  /*1e80*/  @!PT LDS RZ, [RZ] ;  /* 0x00000000fffff984 */ /* 0x000fe20000000800 */
[----:B------:R-:W-:Y:S01]  /*1e90*/  @!PT LDS RZ, [RZ] ;  /* 0x00000000fffff984 */ /* 0x000fe20000000800 */
[----:B------:R1:W-:Y:S06]  /*1ea0*/  MEMBAR.ALL.CTA ;  /* 0x0000000000007992 */ /* 0x0003ec0000008000 */
[----:B-1----:R-:W1:Y:S01]  /*1eb0*/  FENCE.VIEW.ASYNC.S ;  /* 0x00000000000073c6 */ /* 0x002e620000000000 */
[----:B------:R-:W-:-:S04]  /*1ec0*/  PRMT R2, RZ, 0x654, R2 ;  /* 0x00000654ff027816 */ /* 0x000fc80000000002 */
[----:B-1----:R1:W-:Y:S01]  /*1ed0*/  SYNCS.ARRIVE.TRANS64.RED.A1T0 RZ, [R2+URZ], RZ ;  /* 0x000000ff02ff79a7 */ /* 0x0023e200081004ff */
[----:B--2---:R-:W-:-:S13]  /*1ee0*/  LOP3.LUT P2, RZ, R6, 0x1, RZ, 0xc0, !PT ;  /* 0x0000000106ff7812 */ /* 0x004fda000784c0ff */
[----:B------:R-:W-:Y:S01]  /*1ef0*/  @P2 SHF.R.U32.HI R3, RZ, 0x10, R5 ;  /* 0x00000010ff032819 */ /* 0x000fe20000011605 */
[----:B------:R-:W-:Y:S01]  /*1f00*/  VOTEU.ANY UP0, P2 ;  /* 0x0000000000ff7886 */ /* 0x000fe20001000100 */
[----:B------:R-:W-:Y:S02]  /*1f10*/  @P2 MOV R10, R4 ;  /* 0x00000004000a2202 */ /* 0x000fe40000000f00 */
[----:B------:R-:W-:Y:S02]  /*1f20*/  @P2 R2UR.BROADCAST UR5, R3 ;  /* 0x00000000030522ca */ /* 0x000fe400008e0000 */
[----:B------:R-:W-:-:S11]  /*1f30*/  @P2 LOP3.LUT R9, R5, 0xffff, RZ, 0xc0, !PT ;  /* 0x0000ffff05092812 */ /* 0x000fd600078ec0ff */
[----:B------:R-:W-:Y:S01]  /*1f40*/  @UP0 UMOV UR36, UR5 ;  /* 0x0000000500240c82 */ /* 0x000fe20008000000 */
[----:B-1----:R-:W-:Y:S05]  /*1f50*/  @!P0 BRA `(.L_x_33) ;  /* 0x0000000000b88947 */ /* 0x002fea0003800000 */
[----:B------:R-:W4:Y:S01]  /*1f60*/  LDC.64 R4, c[0x0][0xb18] ;  /* 0x0002c600ff047b82 */ /* 0x000f220000000a00 */
[----:B------:R-:W-:-:S07]  /*1f70*/  ISETP.NE.AND P3, PT, R37, 0x1, PT ;  /* 0x000000012500780c */ /* 0x000fce0003f65270 */
[----:B------:R-:W1:Y:S08]  /*1f80*/  LDC.64 R6, c[0x0][0xb10] ;  /* 0x0002c400ff067b82 */ /* 0x000e700000000a00 */
[----:B------:R-:W2:Y:S08]  /*1f90*/  LDC R14, c[0x0][0xb20] ;  /* 0x0002c800ff0e7b82 */ /* 0x000eb00000000800 */
[----:B------:R-:W3:Y:S01]  /*1fa0*/  LDC R15, c[0x0][0xb0c] ;  /* 0x0002c300ff0f7b82 */ /* 0x000ee20000000800 */
[----:B----4-:R-:W-:Y:S01]  /*1fb0*/  IMAD.HI.U32 R19, R0, R5, RZ ;  /* 0x0000000500137227 */ /* 0x010fe200078e00ff */
[----:B------:R-:W-:-:S03]  /*1fc0*/  ISETP.NE.AND P0, PT, R4, 0x1, PT ;  /* 0x000000010400780c */ /* 0x000fc60003f05270 */
[----:B------:R-:W-:-:S03]  /*1fd0*/  IMAD.HI.U32 R5, R9, R5, RZ ;  /* 0x0000000509057227 */ /* 0x000fc600078e00ff */
[----:B------:R-:W4:Y:S01]  /*1fe0*/  LDC.64 R2, c[0x0][0xb28] ;  /* 0x0002ca00ff027b82 */ /* 0x000f220000000a00 */
[----:B-1----:R-:W-:-:S04]  /*1ff0*/  IMAD.HI.U32 R20, R8, R6, RZ ;  /* 0x0000000608147227 */ /* 0x002fc800078e00ff */
[----:B------:R-:W-:Y:S01]  /*2000*/  IMAD.HI.U32 R21, R10, R6, RZ ;  /* 0x000000060a157227 */ /* 0x000fe200078e00ff */
[----:B------:R-:W-:Y:S02]  /*2010*/  SHF.R.U32.HI R20, RZ, R7, R20 ;  /* 0x00000007ff147219 */ /* 0x000fe40000011614 */
[-C--:B--2---:R-:W-:Y:S02]  /*2020*/  SHF.R.U32.HI R19, RZ, R14.reuse, R19 ;  /* 0x0000000eff137219 */ /* 0x084fe40000011613 */
[----:B------:R-:W-:Y:S02]  /*2030*/  SHF.R.U32.HI R5, RZ, R14, R5 ;  /* 0x0000000eff057219 */ /* 0x000fe40000011605 */
[----:B------:R-:W-:Y:S02]  /*2040*/  SEL R19, R0, R19, !P0 ;  /* 0x0000001300137207 */ /* 0x000fe40004000000 */
[----:B------:R-:W-:Y:S02]  /*2050*/  SHF.R.U32.HI R21, RZ, R7, R21 ;  /* 0x00000007ff157219 */ /* 0x000fe40000011615 */
[----:B---3--:R-:W-:-:S02]  /*2060*/  ISETP.NE.AND P1, PT, R15, 0x1, PT ;  /* 0x000000010f00780c */ /* 0x008fc40003f25270 */
[----:B------:R-:W-:Y:S02]  /*2070*/  SEL R5, R9, R5, !P0 ;  /* 0x0000000509057207 */ /* 0x000fe40004000000 */
[----:B------:R-:W-:Y:S02]  /*2080*/  SEL R20, R8, R20, !P1 ;  /* 0x0000001408147207 */ /* 0x000fe40004800000 */
[----:B------:R-:W-:Y:S01]  /*2090*/  SEL R21, R10, R21, !P1 ;  /* 0x000000150a157207 */ /* 0x000fe20004800000 */
[----:B----4-:R-:W-:-:S04]  /*20a0*/  IMAD.HI.U32 R18, R19, R2, RZ ;  /* 0x0000000213127227 */ /* 0x010fc800078e00ff */
        /* <DEDUP_REMOVED lines=10> */
[----:B------:R-:W-:-:S04]  /*2150*/  @!P0 IMAD.HI.U32 R7, R21, R2, RZ ;  /* 0x0000000215078227 */ /* 0x000fc800078e00ff */
[----:B------:R-:W-:Y:S01]  /*2160*/  IMAD.MOV R2, RZ, RZ, -R6 ;  /* 0x000000ffff027224 */ /* 0x000fe200078e0a06 */
[----:B------:R-:W-:Y:S02]  /*2170*/  @!P0 SHF.R.U32.HI R3, RZ, R3, R7 ;  /* 0x00000003ff038219 */ /* 0x000fe40000011607 */
[----:B------:R-:W-:Y:S01]  /*2180*/  IADD3 R7, PT, PT, -R5, RZ, RZ ;  /* 0x000000ff05077210 */ /* 0x000fe20007ffe1ff */
[----:B------:R-:W-:Y:S01]  /*2190*/  IMAD R2, R37, R2, R5 ;  /* 0x0000000225027224 */ /* 0x000fe200078e0205 */
        /* <DEDUP_REMOVED lines=10> */
.L_x_33:
[----:B------:R-:W1:Y:S02]  /*2240*/  LDCU UR5, c[0x0][0xb30] ;  /* 0x00016600ff0577ac */ /* 0x000e640008000800 */
[----:B-1----:R-:W-:-:S09]  /*2250*/  UISETP.NE.AND UP0, UPT, UR5, 0x1, UPT ;  /* 0x000000010500788c */ /* 0x002fd2000bf05270 */
[----:B------:R-:W-:Y:S05]  /*2260*/  BRA.U UP0, `(.L_x_34) ;  /* 0x0000000100407547 */ /* 0x000fea000b800000 */
[----:B------:R-:W1:Y:S08]  /*2270*/  LDC.64 R4, c[0x0][0xb10] ;  /* 0x0002c400ff047b82 */ /* 0x000e700000000a00 */
[----:B------:R-:W2:Y:S08]  /*2280*/  LDC.64 R2, c[0x0][0xb18] ;  /* 0x0002c600ff027b82 */ /* 0x000eb00000000a00 */
[----:B------:R-:W3:Y:S08]  /*2290*/  LDC R6, c[0x0][0xb20] ;  /* 0x0002c800ff067b82 */ /* 0x000ef00000000800 */
[----:B------:R-:W4:Y:S01]  /*22a0*/  LDC R7, c[0x0][0xb0c] ;  /* 0x0002c300ff077b82 */ /* 0x000f220000000800 */
[----:B-1----:R-:W-:-:S05]  /*22b0*/  IMAD.HI.U32 R4, R10, R4, RZ ;  /* 0x000000040a047227 */ /* 0x002fca00078e00ff */
[----:B------:R-:W-:Y:S01]  /*22c0*/  SHF.R.U32.HI R4, RZ, R5, R4 ;  /* 0x00000005ff047219 */ /* 0x000fe20000011604 */
[----:B--2---:R-:W-:Y:S01]  /*22d0*/  IMAD.HI.U32 R3, R9, R3, RZ ;  /* 0x0000000309037227 */ /* 0x004fe200078e00ff */
[----:B------:R-:W-:-:S04]  /*22e0*/  ISETP.NE.AND P0, PT, R2, 0x1, PT ;  /* 0x000000010200780c */ /* 0x000fc80003f05270 */
[----:B---3--:R-:W-:-:S04]  /*22f0*/  SHF.R.U32.HI R3, RZ, R6, R3 ;  /* 0x00000006ff037219 */ /* 0x008fc80000011603 */
[----:B------:R-:W-:Y:S02]  /*2300*/  SEL R3, R9, R3, !P0 ;  /* 0x0000000309037207 */ /* 0x000fe40004000000 */
[----:B----4-:R-:W-:-:S04]  /*2310*/  ISETP.NE.AND P1, PT, R7, 0x1, PT ;  /* 0x000000010700780c */ /* 0x010fc80003f25270 */
[----:B------:R-:W-:-:S05]  /*2320*/  SEL R4, R10, R4, !P1 ;  /* 0x000000040a047207 */ /* 0x000fca0004800000 */
[----:B------:R-:W-:Y:S02]  /*2330*/  IMAD.IADD R5, R3, 0x1, -R4 ;  /* 0x0000000103057824 */ /* 0x000fe400078e0a04 */
[----:B------:R-:W-:Y:S02]  /*2340*/  IMAD.IADD R3, R4, 0x1, -R3 ;  /* 0x0000000104037824 */ /* 0x000fe400078e0a03 */
[----:B------:R-:W-:Y:S02]  /*2350*/  IMAD R10, R5, R7, R10 ;  /* 0x00000007050a7224 */ /* 0x000fe400078e020a */
[----:B------:R-:W-:-:S07]  /*2360*/  IMAD R9, R3, R2, R9 ;  /* 0x0000000203097224 */ /* 0x000fce00078e0209 */
.L_x_34:
[----:B------:R-:W-:Y:S01]  /*2370*/  VIADD R16, R16, 0x1 ;  /* 0x0000000110107836 */ /* 0x000fe20000000000 */
[----:B------:R-:W-:Y:S01]  /*2380*/  PLOP3.LUT P1, PT, PT, PT, PT, 0x80, 0x8 ;  /* 0x000000000008781c */ /* 0x000fe20003f2f070 */
[----:B------:R-:W-:Y:S02]  /*2390*/  IMAD.IADD R15, R10, 0x1, R87 ;  /* 0x000000010a0f7824 */ /* 0x000fe400078e0257 */
[----:B------:R-:W-:Y:S01]  /*23a0*/  IMAD.IADD R14, R9, 0x1, R86 ;  /* 0x00000001090e7824 */ /* 0x000fe200078e0256 */
[----:B------:R-:W-:-:S04]  /*23b0*/  ISETP.NE.AND P0, PT, R16, 0x2, PT ;  /* 0x000000021000780c */ /* 0x000fc80003f05270 */
[----:B------:R-:W-:Y:S02]  /*23c0*/  SEL R2, RZ, 0x1, P0 ;  /* 0x00000001ff027807 */ /* 0x000fe40000000000 */
[----:B------:R-:W-:Y:S02]  /*23d0*/  SEL R16, R16, RZ, P0 ;  /* 0x000000ff10107207 */ /* 0x000fe40000000000 */
[----:B------:R-:W-:Y:S01]  /*23e0*/  LOP3.LUT R13, R13, R2, RZ, 0x3c, !PT ;  /* 0x000000020d0d7212 */ /* 0x000fe200078e3cff */
[----:B------:R-:W-:Y:S06]  /*23f0*/  @P2 BRA `(.L_x_35) ;  /* 0xfffffff000402947 */ /* 0x000fec000383ffff */
[----:B------:R-:W-:Y:S01]  /*2400*/  UIADD3 UR4, UPT, UPT, UR4, 0x18, URZ ;  /* 0x0000001804047890 */ /* 0x000fe2000fffe0ff */
[----:B------:R-:W-:-:S03]  /*2410*/  SHF.L.U32 R2, R17, 0x1f, RZ ;  /* 0x0000001f11027819 */ /* 0x000fc600000006ff */
[----:B------:R-:W-:-:S09]  /*2420*/  ULEA UR5, UR13, UR4, 0x3 ;  /* 0x000000040d057291 */ /* 0x000fd2000f8e18ff */
[----:B------:R-:W1:Y:S02]  /*2430*/  SYNCS.PHASECHK.TRANS64.TRYWAIT P0, [UR5], R2 ;  /* 0x00000002ff0075a7 */ /* 0x000e640008001105 */
[----:B-1----:R-:W-:Y:S05]  /*2440*/  @!P0 BRA `(.L_x_36) ;  /* 0x0000005c009c8947 */ /* 0x002fea0003800000 */
.L_x_126:
[----:B------:R-:W-:-:S04]  /*2450*/  UIADD3 UR6, UPT, UPT, UR13, 0x1, URZ ;  /* 0x000000010d067890 */ /* 0x000fc8000fffe0ff */
[----:B------:R-:W-:-:S04]  /*2460*/  UISETP.NE.AND UP0, UPT, UR6, 0x3, UPT ;  /* 0x000000030600788c */ /* 0x000fc8000bf05270 */
[----:B------:R-:W-:Y:S02]  /*2470*/  USEL UR7, URZ, 0x1, UP0 ;  /* 0x00000001ff077887 */ /* 0x000fe40008000000 */
[----:B------:R-:W-:-:S04]  /*2480*/  USEL UR6, UR6, URZ, UP0 ;  /* 0x000000ff06067287 */ /* 0x000fc80008000000 */
[----:B------:R-:W-:Y:S01]  /*2490*/  ULEA UR5, UR6, UR4, 0x3 ;  /* 0x0000000406057291 */ /* 0x000fe2000f8e18ff */
[----:B------:R-:W-:-:S04]  /*24a0*/  LOP3.LUT R17, R17, UR7, RZ, 0x3c, !PT ;  /* 0x0000000711117c12 */ /* 0x000fc8000f8e3cff */
[----:B-1----:R-:W-:-:S04]  /*24b0*/  SHF.L.U32 R2, R17, 0x1f, RZ ;  /* 0x0000001f11027819 */ /* 0x002fc800000006ff */
[----:B------:R-:W1:Y:S02]  /*24c0*/  SYNCS.PHASECHK.TRANS64.TRYWAIT P0, [UR5], R2 ;  /* 0x00000002ff0075a7 */ /* 0x000e640008001105 */
[----:B-1----:R-:W-:Y:S05]  /*24d0*/  @!P0 BRA `(.L_x_37) ;  /* 0x0000005c00908947 */ /* 0x002fea0003800000 */
.L_x_128:
[----:B------:R-:W-:-:S04]  /*24e0*/  UIADD3 UR6, UPT, UPT, UR6, 0x1, URZ ;  /* 0x0000000106067890 */ /* 0x000fc8000fffe0ff */
[----:B------:R-:W-:-:S04]  /*24f0*/  UISETP.NE.AND UP0, UPT, UR6, 0x3, UPT ;  /* 0x000000030600788c */ /* 0x000fc8000bf05270 */
[----:B------:R-:W-:Y:S02]  /*2500*/  USEL UR5, URZ, 0x1, UP0 ;  /* 0x00000001ff057887 */ /* 0x000fe40008000000 */
[----:B------:R-:W-:-:S04]  /*2510*/  USEL UR6, UR6, URZ, UP0 ;  /* 0x000000ff06067287 */ /* 0x000fc80008000000 */
[----:B------:R-:W-:Y:S01]  /*2520*/  ULEA UR6, UR6, UR4, 0x3 ;  /* 0x0000000406067291 */ /* 0x000fe2000f8e18ff */
[----:B-1----:R-:W-:-:S04]  /*2530*/  LOP3.LUT R2, R17, UR5, RZ, 0x3c, !PT ;  /* 0x0000000511027c12 */ /* 0x002fc8000f8e3cff */
[----:B------:R-:W-:Y:S01]  /*2540*/  SHF.L.U32 R2, R2, 0x1f, RZ ;  /* 0x0000001f02027819 */ /* 0x000fe200000006ff */
[----:B----4-:R-:W-:-:S07]  /*2550*/  IMAD.U32 R0, RZ, RZ, UR6 ;  /* 0x00000006ff007e24 */ /* 0x010fce000f8e00ff */
.L_x_38:
[----:B-1----:R1:W2:Y:S02]  /*2560*/  SYNCS.PHASECHK.TRANS64.TRYWAIT P0, [R0+URZ], R2 ;  /* 0x00000002000075a7 */ /* 0x0022a400080011ff */
[----:B--2---:R-:W-:Y:S05]  /*2570*/  @!P0 NANOSLEEP.SYNCS 0x989680 ;  /* 0x009896800000895d */ /* 0x004fea0003900000 */
[----:B------:R-:W2:Y:S02]  /*2580*/  @!P0 SYNCS.PHASECHK.TRANS64 P0, [R0+URZ], R2 ;  /* 0x00000002000085a7 */ /* 0x000ea400080010ff */
[----:B--2---:R-:W-:Y:S05]  /*2590*/  @P0 EXIT ;  /* 0x000000000000094d */ /* 0x004fea0003800000 */
[----:B------:R-:W-:Y:S05]  /*25a0*/  BRA `(.L_x_38) ;  /* 0xfffffffc00ec7947 */ /* 0x000fea000383ffff */
.L_x_17:
[----:B------:R-:W-:-:S04]  /*25b0*/  UISETP.NE.AND UP1, UPT, UR37, URZ, UPT ;  /* 0x000000ff2500728c */ /* 0x000fc8000bf25270 */
[----:B------:R-:W-:-:S09]  /*25c0*/  UISETP.NE.OR UP1, UPT, UR8, 0x1, UP1 ;  /* 0x000000010800788c */ /* 0x000fd20008f25670 */
[----:B------:R-:W-:Y:S05]  /*25d0*/  BRA.U UP1, `(.L_x_39) ;  /* 0x0000000501487547 */ /* 0x000fea000b800000 */
[----:B------:R-:W-:Y:S01]  /*25e0*/  ISETP.NE.AND P2, PT, R2, RZ, PT ;  /* 0x000000ff0200720c */ /* 0x000fe20003f45270 */
[----:B------:R-:W-:Y:S01]  /*25f0*/  IMAD.MOV.U32 R12, RZ, RZ, 0x1 ;  /* 0x00000001ff0c7424 */ /* 0x000fe200078e00ff */
[----:B------:R-:W-:Y:S02]  /*2600*/  CS2R R10, SRZ ;  /* 0x00000000000a7805 */ /* 0x000fe4000001ff00 */
[----:B------:R-:W-:Y:S01]  /*2610*/  CS2R R8, SRZ ;  /* 0x0000000000087805 */ /* 0x000fe2000001ff00 */
[----:B------:R-:W-:Y:S01]  /*2620*/  UMOV UR4, 0x400 ;  /* 0x0000040000047882 */ /* 0x000fe20000000000 */
[----:B------:R-:W-:Y:S01]  /*2630*/  UMOV UR6, URZ ;  /* 0x000000ff00067c82 */ /* 0x000fe20008000000 */
[----:B------:R-:W-:-:S12]  /*2640*/  ULEA UR37, UR37, UR4, 0x18 ;  /* 0x0000000425257291 */ /* 0x000fd8000f8ec0ff */
.L_x_43:
[----:B------:R-:W-:Y:S02]  /*2650*/  LEA R0, R8, UR37, 0x3 ;  /* 0x0000002508007c11 */ /* 0x000fe4000f8e18ff */
[----:B------:R-:W-:-:S03]  /*2660*/  SHF.L.U32 R4, R9, 0x1f, RZ ;  /* 0x0000001f09047819 */ /* 0x000fc600000006ff */
[----:B------:R-:W-:Y:S01]  /*2670*/  VIADD R5, R0, 0xe0 ;  /* 0x000000e000057836 */ /* 0x000fe20000000000 */
[----:B------:R-:W1:Y:S02]  /*2680*/  SYNCS.PHASECHK.TRANS64.TRYWAIT P0, [R0+URZ+0xd0], R4 ;  /* 0x0000d004000075a7 */ /* 0x000e6400080011ff */
[----:B-1----:R-:W-:Y:S05]  /*2690*/  @!P0 BRA `(.L_x_40) ;  /* 0x0000005c00388947 */ /* 0x002fea0003800000 */
.L_x_129:
[----:B------:R-:W-:Y:S01]  /*26a0*/  ULEA UR5, UR6, UR37, 0x3 ;  /* 0x0000002506057291 */ /* 0x000fe2000f8e18ff */
[----:B-1----:R-:W-:Y:S01]  /*26b0*/  PRMT R0, RZ, 0x654, R5 ;  /* 0x00000654ff007816 */ /* 0x002fe20000000005 */
[----:B------:R-:W-:Y:S01]  /*26c0*/  @!P2 IMAD.MOV.U32 R4, RZ, RZ, 0x10 ;  /* 0x00000010ff04a424 */ /* 0x000fe200078e00ff */
[----:B------:R-:W-:Y:S01]  /*26d0*/  SHF.L.U32 R5, R12, 0x1f, RZ ;  /* 0x0000001f0c057819 */ /* 0x000fe200000006ff */
[----:B------:R-:W-:Y:S01]  /*26e0*/  UIADD3 UR4, UPT, UPT, UR5, 0x70, URZ ;  /* 0x0000007005047890 */ /* 0x000fe2000fffe0ff */
[----:B------:R1:W-:Y:S05]  /*26f0*/  SYNCS.ARRIVE.TRANS64.RED.A1T0 RZ, [R0+URZ], RZ ;  /* 0x000000ff00ff79a7 */ /* 0x0003ea00081004ff */
[----:B------:R-:W-:Y:S01]  /*2700*/  IMAD.U32 R6, RZ, RZ, UR4 ;  /* 0x00000004ff067e24 */ /* 0x000fe2000f8e00ff */
[----:B------:R-:W2:Y:S04]  /*2710*/  SYNCS.PHASECHK.TRANS64.TRYWAIT P0, [UR5+0x80], R5 ;  /* 0x00008005ff0075a7 */ /* 0x000ea80008001105 */
[----:B------:R-:W-:Y:S01]  /*2720*/  PRMT R6, R2, 0x654, R6 ;  /* 0x0000065402067816 */ /* 0x000fe20000000006 */
[----:B-12---:R-:W-:Y:S06]  /*2730*/  @!P0 BRA `(.L_x_41) ;  /* 0x0000005c00248947 */ /* 0x006fec0003800000 */
.L_x_131:
[----:B------:R-:W-:Y:S01]  /*2740*/  ULEA UR4, UR6, UR37, 0x4 ;  /* 0x0000002506047291 */ /* 0x000fe2000f8e20ff */
[----:B------:R-:W-:Y:S01]  /*2750*/  SEL R3, R6, R3, !P2 ;  /* 0x0000000306037207 */ /* 0x000fe20005000000 */
[----:B------:R-:W-:Y:S01]  /*2760*/  UIADD3 UR5, UPT, UPT, UR5, 0x70, URZ ;  /* 0x0000007005057890 */ /* 0x000fe2000fffe0ff */
[----:B-1----:R-:W-:Y:S01]  /*2770*/  LEA R0, R11, UR37, 0x3 ;  /* 0x000000250b007c11 */ /* 0x002fe2000f8e18ff */
[----:B------:R-:W-:Y:S01]  /*2780*/  UIADD3 UR4, UPT, UPT, UR4, 0x100, URZ ;  /* 0x0000010004047890 */ /* 0x000fe2000fffe0ff */
[----:B------:R1:W-:Y:S01]  /*2790*/  @!P2 SYNCS.ARRIVE.TRANS64.RED RZ, [R3+URZ], R4 ;  /* 0x0000000403ffa9a7 */ /* 0x0003e200080004ff */
[----:B------:R-:W-:Y:S01]  /*27a0*/  UIADD3 UR6, UPT, UPT, UR6, 0x1, URZ ;  /* 0x0000000106067890 */ /* 0x000fe2000fffe0ff */
[----:B------:R-:W-:-:S03]  /*27b0*/  VIADD R8, R8, 0x1 ;  /* 0x0000000108087836 */ /* 0x000fc60000000000 */
[----:B------:R-:W-:Y:S02]  /*27c0*/  UISETP.NE.AND UP0, UPT, UR6, 0x2, UPT ;  /* 0x000000020600788c */ /* 0x000fe4000bf05270 */
[----:B------:R-:W-:Y:S01]  /*27d0*/  ISETP.NE.AND P0, PT, R8, 0x2, PT ;  /* 0x000000020800780c */ /* 0x000fe20003f05270 */
[----:B------:R-:W-:Y:S06]  /*27e0*/  UGETNEXTWORKID.BROADCAST [UR4], [UR5] ;  /* 0x00000000040073ca */ /* 0x000fec0008000100 */
[----:B------:R-:W-:Y:S02]  /*27f0*/  USEL UR4, URZ, 0x1, UP0 ;  /* 0x00000001ff047887 */ /* 0x000fe40008000000 */
[----:B------:R-:W-:-:S04]  /*2800*/  USEL UR6, UR6, URZ, UP0 ;  /* 0x000000ff06067287 */ /* 0x000fc80008000000 */
[----:B------:R-:W-:Y:S02]  /*2810*/  LOP3.LUT R12, R12, UR4, RZ, 0x3c, !PT ;  /* 0x000000040c0c7c12 */ /* 0x000fe4000f8e3cff */
[----:B-1----:R-:W-:-:S04]  /*2820*/  SHF.L.U32 R4, R10, 0x1f, RZ ;  /* 0x0000001f0a047819 */ /* 0x002fc800000006ff */
[----:B------:R-:W1:Y:S02]  /*2830*/  SYNCS.PHASECHK.TRANS64.TRYWAIT P1, [R0+URZ+0x70], R4 ;  /* 0x00007004000075a7 */ /* 0x000e6400080211ff */
[----:B-1----:R-:W-:Y:S05]  /*2840*/  @!P1 BRA `(.L_x_42) ;  /* 0x0000005800f89947 */ /* 0x002fea0003800000 */
.L_x_132:
[C---:B-1----:R-:W-:Y:S01]  /*2850*/  LEA R4, R11.reuse, UR37, 0x4 ;  /* 0x000000250b047c11 */ /* 0x042fe2000f8e20ff */
[----:B------:R-:W-:Y:S01]  /*2860*/  VIADD R0, R0, 0x80 ;  /* 0x0000008000007836 */ /* 0x000fe20000000000 */
[----:B------:R-:W-:Y:S01]  /*2870*/  SEL R8, R8, RZ, P0 ;  /* 0x000000ff08087207 */ /* 0x000fe20000000000 */
[----:B------:R-:W-:-:S03]  /*2880*/  VIADD R11, R11, 0x1 ;  /* 0x000000010b0b7836 */ /* 0x000fc60000000000 */
[----:B------:R-:W1:Y:S01]  /*2890*/  LDS.128 R4, [R4+0x100] ;  /* 0x0001000004047984 */ /* 0x000e620000000c00 */
[----:B------:R-:W-:Y:S02]  /*28a0*/  PRMT R0, RZ, 0x654, R0 ;  /* 0x00000654ff007816 */ /* 0x000fe40000000000 */
[C---:B------:R-:W-:Y:S01]  /*28b0*/  ISETP.NE.AND P1, PT, R11.reuse, 0x2, PT ;  /* 0x000000020b00780c */ /* 0x040fe20003f25270 */
[----:B------:R-:W-:Y:S01]  /*28c0*/  @!PT LDS RZ, [RZ] ;  /* 0x00000000fffff984 */ /* 0x000fe20000000800 */
[----:B------:R-:W-:Y:S01]  /*28d0*/  @!PT LDS RZ, [RZ] ;  /* 0x00000000fffff984 */ /* 0x000fe20000000800 */
[----:B------:R-:W-:Y:S01]  /*28e0*/  @!PT LDS RZ, [RZ] ;  /* 0x00000000fffff984 */ /* 0x000fe20000000800 */
[----:B------:R-:W-:Y:S01]  /*28f0*/  @!PT LDS RZ, [RZ] ;  /* 0x00000000fffff984 */ /* 0x000fe20000000800 */
[----:B------:R2:W-:Y:S06]  /*2900*/  MEMBAR.ALL.CTA ;  /* 0x0000000000007992 */ /* 0x0005ec0000008000 */
[----:B--2---:R-:W2:Y:S01]  /*2910*/  FENCE.VIEW.ASYNC.S ;  /* 0x00000000000073c6 */ /* 0x004ea20000000000 */
[----:B------:R-:W-:Y:S01]  /*2920*/  SEL R11, R11, RZ, P1 ;  /* 0x000000ff0b0b7207 */ /* 0x000fe20000800000 */
[----:B--2---:R2:W-:Y:S01]  /*2930*/  SYNCS.ARRIVE.TRANS64.RED.A1T0 RZ, [R0+URZ], RZ ;  /* 0x000000ff00ff79a7 */ /* 0x0045e200081004ff */
[----:B-1----:R-:W-:-:S02]  /*2940*/  LOP3.LUT P3, RZ, R6, 0x1, RZ, 0xc0, !PT ;  /* 0x0000000106ff7812 */ /* 0x002fc4000786c0ff */
[----:B------:R-:W-:-:S04]  /*2950*/  SEL R4, RZ, 0x1, P1 ;  /* 0x00000001ff047807 */ /* 0x000fc80000800000 */
[----:B------:R-:W-:Y:S02]  /*2960*/  LOP3.LUT R10, R10, R4, RZ, 0x3c, !PT ;  /* 0x000000040a0a7212 */ /* 0x000fe400078e3cff */
[----:B--2---:R-:W-:-:S04]  /*2970*/  SEL R0, RZ, 0x1, P0 ;  /* 0x00000001ff007807 */ /* 0x004fc80000000000 */
[----:B------:R-:W-:Y:S01]  /*2980*/  LOP3.LUT R9, R9, R0, RZ, 0x3c, !PT ;  /* 0x0000000009097212 */ /* 0x000fe200078e3cff */
[----:B------:R-:W-:Y:S06]  /*2990*/  @P3 BRA `(.L_x_43) ;  /* 0xfffffffc002c3947 */ /* 0x000fec000383ffff */
[----:B------:R-:W-:Y:S01]  /*29a0*/  ULEA UR5, UR6, UR37, 0x3 ;  /* 0x0000002506057291 */ /* 0x000fe2000f8e18ff */
[----:B------:R-:W-:-:S08]  /*29b0*/  SHF.L.U32 R2, R12, 0x1f, RZ ;  /* 0x0000001f0c027819 */ /* 0x000fd000000006ff */
[----:B------:R-:W1:Y:S02]  /*29c0*/  SYNCS.PHASECHK.TRANS64 P0, [UR5+0x80], R2 ;  /* 0x00008002ff0075a7 */ /* 0x000e640008001005 */
[----:B-1----:R-:W-:Y:S05]  /*29d0*/  @P0 BRA `(.L_x_44) ;  /* 0x0000000000080947 */ /* 0x002fea0003800000 */
[----:B------:R-:W1:Y:S02]  /*29e0*/  SYNCS.PHASECHK.TRANS64.TRYWAIT P0, [UR5+0x80], R2 ;  /* 0x00008002ff0075a7 */ /* 0x000e640008001105 */
[----:B-1----:R-:W-:Y:S05]  /*29f0*/  @!P0 BRA `(.L_x_45) ;  /* 0x0000005800a08947 */ /* 0x002fea0003800000 */
.L_x_44:
[----:B------:R-:W-:-:S04]  /*2a00*/  UIADD3 UR4, UPT, UPT, UR6, 0x1, URZ ;  /* 0x0000000106047890 */ /* 0x000fc8000fffe0ff */
[----:B------:R-:W-:-:S04]  /*2a10*/  UISETP.NE.AND UP0, UPT, UR4, 0x2, UPT ;  /* 0x000000020400788c */ /* 0x000fc8000bf05270 */
[----:B------:R-:W-:Y:S02]  /*2a20*/  USEL UR7, URZ, 0x1, UP0 ;  /* 0x00000001ff077887 */ /* 0x000fe40008000000 */
[----:B------:R-:W-:-:S04]  /*2a30*/  USEL UR4, UR4, URZ, UP0 ;  /* 0x000000ff04047287 */ /* 0x000fc80008000000 */
[----:B------:R-:W-:Y:S01]  /*2a40*/  ULEA UR4, UR4, UR37, 0x3 ;  /* 0x0000002504047291 */ /* 0x000fe2000f8e18ff */
[----:B-1----:R-:W-:-:S04]  /*2a50*/  LOP3.LUT R2, R12, UR7, RZ, 0x3c, !PT ;  /* 0x000000070c027c12 */ /* 0x002fc8000f8e3cff */
[----:B------:R-:W-:-:S04]  /*2a60*/  SHF.L.U32 R0, R2, 0x1f, RZ ;  /* 0x0000001f02007819 */ /* 0x000fc800000006ff */
[----:B------:R-:W1:Y:S02]  /*2a70*/  SYNCS.PHASECHK.TRANS64 P0, [UR4+0x80], R0 ;  /* 0x00008000ff0075a7 */ /* 0x000e640008001004 */
[----:B-1----:R-:W-:Y:S05]  /*2a80*/  @P0 EXIT ;  /* 0x000000000000094d */ /* 0x002fea0003800000 */
[----:B------:R-:W-:Y:S02]  /*2a90*/  SHF.L.U32 R2, R2, 0x1f, RZ ;  /* 0x0000001f02027819 */ /* 0x000fe400000006ff */
[----:B------:R-:W-:-:S07]  /*2aa0*/  MOV R0, UR4 ;  /* 0x0000000400007c02 */ /* 0x000fce0008000f00 */
.L_x_46:
[----:B-1----:R1:W2:Y:S02]  /*2ab0*/  SYNCS.PHASECHK.TRANS64.TRYWAIT P0, [R0+URZ+0x80], R2 ;  /* 0x00008002000075a7 */ /* 0x0022a400080011ff */
[----:B--2---:R-:W-:Y:S05]  /*2ac0*/  @!P0 NANOSLEEP.SYNCS 0x989680 ;  /* 0x009896800000895d */ /* 0x004fea0003900000 */
[----:B------:R-:W2:Y:S02]  /*2ad0*/  @!P0 SYNCS.PHASECHK.TRANS64 P0, [R0+URZ+0x80], R2 ;  /* 0x00008002000085a7 */ /* 0x000ea400080010ff */
[----:B--2---:R-:W-:Y:S05]  /*2ae0*/  @P0 EXIT ;  /* 0x000000000000094d */ /* 0x004fea0003800000 */
[----:B------:R-:W-:Y:S05]  /*2af0*/  BRA `(.L_x_46) ;  /* 0xfffffffc00ec7947 */ /* 0x000fea000383ffff */
.L_x_39:
[----:B------:R-:W-:-:S09]  /*2b00*/  UISETP.NE.AND UP1, UPT, UR8, URZ, UPT ;  /* 0x000000ff0800728c */ /* 0x000fd2000bf25270 */
[----:B------:R-:W-:Y:S05]  /*2b10*/  BRA.U UP1, `(.L_x_47) ;  /* 0x0000001101247547 */ /* 0x000fea000b800000 */
[----:B------:R-:W-:Y:S01]  /*2b20*/  UMOV UR4, 0x40 ;  /* 0x0000004000047882 */ /* 0x000fe20000000000 */
[----:B------:R-:W-:Y:S01]  /*2b30*/  NOP ;  /* 0x0000000000007918 */ /* 0x000fe20000000000 */
[----:B------:R-:W-:Y:S01]  /*2b40*/  ULEA UR4, UR37, UR4, 0x18 ;  /* 0x0000000425047291 */ /* 0x000fe2000f8ec0ff */
[----:B------:R-:W-:Y:S02]  /*2b50*/  UMOV UR5, 0x400 ;  /* 0x0000040000057882 */ /* 0x000fe40000000000 */
[----:B------:R-:W-:-:S06]  /*2b60*/  ULEA UR37, UR37, UR5, 0x18 ;  /* 0x0000000525257291 */ /* 0x000fcc000f8ec0ff */
[----:B------:R-:W1:Y:S02]  /*2b70*/  LDS.U8 R0, [UR4+0x1c] ;  /* 0x00001c04ff007984 */ /* 0x000e640008000000 */
[----:B-1----:R-:W-:-:S13]  /*2b80*/  ISETP.NE.AND P0, PT, R0, RZ, PT ;  /* 0x000000ff0000720c */ /* 0x002fda0003f05270 */
[----:B------:R-:W-:Y:S05]  /*2b90*/  @P0 BRA `(.L_x_48) ;  /* 0x0000000000580947 */ /* 0x000fea0003800000 */
[----:B------:R-:W-:-:S13]  /*2ba0*/  ELECT P0, URZ, PT ;  /* 0x0000000000ff782f */ /* 0x000fda0003800000 */
[----:B------:R-:W-:Y:S05]  /*2bb0*/  @!P0 BRA `(.L_x_49) ;  /* 0x0000000000608947 */ /* 0x000fea0003800000 */
[----:B------:R-:W-:Y:S01]  /*2bc0*/  UMOV UR5, 0x10 ;  /* 0x0000001000057882 */ /* 0x000fe20000000000 */
[----:B------:R-:W-:Y:S01]  /*2bd0*/  HFMA2 R0, -RZ, RZ, 0, 5.9604644775390625e-08 ;  /* 0x00000001ff007431 */ /* 0x000fe200000001ff */
[----:B------:R-:W-:-:S03]  /*2be0*/  MOV R2, 0xffff ;  /* 0x0000ffff00027802 */ /* 0x000fc60000000f00 */
[----:B------:R-:W-:Y:S04]  /*2bf0*/  DEPBAR.LE SB1, 0x36 ;  /* 0x00009d800000791a */ /* 0x000fe80000000000 */
[----:B------:R-:W1:Y:S02]  /*2c00*/  UTCATOMSWS.FIND_AND_SET.ALIGN UP0, UR5, UR5 ;  /* 0x00000005000575e3 */ /* 0x000e640008000800 */
[----:B-1----:R-:W-:Y:S01]  /*2c10*/  MOV R3, UR5 ;  /* 0x0000000500037c02 */ /* 0x002fe20008000f00 */
[----:B------:R-:W-:Y:S06]  /*2c20*/  BRA.U UP0, `(.L_x_50) ;  /* 0x0000000100187547 */ /* 0x000fec000b800000 */
.L_x_51:
[----:B------:R-:W-:Y:S05]  /*2c30*/  NANOSLEEP 0x64 ;  /* 0x000000640000795d */ /* 0x000fea0003800000 */
[----:B------:R-:W-:-:S05]  /*2c40*/  UMOV UR5, 0x10 ;  /* 0x0000001000057882 */ /* 0x000fca0000000000 */
[----:B------:R-:W-:Y:S04]  /*2c50*/  DEPBAR.LE SB1, 0x36 ;  /* 0x00009d800000791a */ /* 0x000fe80000000000 */
[----:B------:R-:W1:Y:S02]  /*2c60*/  UTCATOMSWS.FIND_AND_SET.ALIGN UP0, UR5, UR5 ;  /* 0x00000005000575e3 */ /* 0x000e640008000800 */
[----:B-1----:R-:W-:Y:S01]  /*2c70*/  MOV R3, UR5 ;  /* 0x0000000500037c02 */ /* 0x002fe20008000f00 */
[----:B------:R-:W-:Y:S05]  /*2c80*/  BRA.U !UP0, `(.L_x_51) ;  /* 0xfffffffd08e87547 */ /* 0x000fea000b83ffff */
.L_x_50:
[-C--:B------:R-:W-:Y:S02]  /*2c90*/  SHF.L.U32 R2, R2, R3.reuse, RZ ;  /* 0x0000000302027219 */ /* 0x080fe400000006ff */
[----:B------:R-:W-:Y:S01]  /*2ca0*/  SHF.L.U32 R0, R0, R3, RZ ;  /* 0x0000000300007219 */ /* 0x000fe200000006ff */
[----:B------:R-:W-:Y:S02]  /*2cb0*/  IMAD.SHL.U32 R3, R3, 0x20, RZ ;  /* 0x0000002003037824 */ /* 0x000fe400078e00ff */
[----:B------:R1:W-:Y:S04]  /*2cc0*/  ATOMS.OR RZ, [UR4+0x14], R2 ;  /* 0x00001402ffff798c */ /* 0x0003e8000b000004 */
[----:B------:R1:W-:Y:S04]  /*2cd0*/  ATOMS.OR RZ, [UR4+0x18], R0 ;  /* 0x00001800ffff798c */ /* 0x0003e8000b000004 */
[----:B------:R1:W-:Y:S01]  /*2ce0*/  STS [UR37+0x120], R3 ;  /* 0x00012003ff007988 */ /* 0x0003e20008000825 */
[----:B------:R-:W-:Y:S05]  /*2cf0*/  BRA `(.L_x_49) ;  /* 0x0000000000107947 */ /* 0x000fea0003800000 */
.L_x_48:
[----:B------:R-:W-:Y:S02]  /*2d00*/  MOV R0, 0xffffffff ;  /* 0xffffffff00007802 */ /* 0x000fe40000000f00 */
[----:B------:R-:W-:-:S03]  /*2d10*/  MOV R2, 0x2d40 ;  /* 0x00002d4000027802 */ /* 0x000fc60000000f00 */
[----:B------:R1:W-:Y:S04]  /*2d20*/  STS [UR37+0x120], R0 ;  /* 0x00012000ff007988 */ /* 0x0003e80008000825 */
[----:B-1-3-5:R-:W-:Y:S05]  /*2d30*/  CALL.REL.NOINC `($__internal_1_$__cuda_sm10x_tcgen05_guardrail_trap_phase_invalid_during_alloc) ;  /* 0x0000005c00a47944 */ /* 0x02afea0003c00000 */
.L_x_49:
[----:B------:R-:W-:Y:S05]  /*2d40*/  WARPSYNC.ALL ;  /* 0x0000000000007948 */ /* 0x000fea0003800000 */
[----:B------:R-:W2:Y:S01]  /*2d50*/  S2UR UR9, SR_CgaCtaId ;  /* 0x00000000000979c3 */ /* 0x000ea20000008800 */
[----:B------:R-:W-:Y:S01]  /*2d60*/  UMOV UR4, 0x400 ;  /* 0x0000040000047882 */ /* 0x000fe20000000000 */
[----:B------:R-:W-:-:S06]  /*2d70*/  NOP ;  /* 0x0000000000007918 */ /* 0x000fcc0000000000 */
[----:B------:R-:W-:Y:S06]  /*2d80*/  BAR.ARV 0x6, 0xa0 ;  /* 0x0182800000007b1d */ /* 0x000fec0000002000 */
[----:B------:R-:W4:Y:S01]  /*2d90*/  LDCU UR5, c[0x0][0x38c] ;  /* 0x00007180ff0577ac */ /* 0x000f220008000800 */
[----:B------:R-:W-:Y:S01]  /*2da0*/  IMAD.MOV.U32 R11, RZ, RZ, 0x1 ;  /* 0x00000001ff0b7424 */ /* 0x000fe200078e00ff */
[----:B------:R-:W-:Y:S01]  /*2db0*/  CS2R R8, SRZ ;  /* 0x0000000000087805 */ /* 0x000fe2000001ff00 */
[----:B------:R-:W-:Y:S01]  /*2dc0*/  IMAD.MOV.U32 R10, RZ, RZ, RZ ;  /* 0x000000ffff0a7224 */ /* 0x000fe200078e00ff */
[----:B------:R-:W-:Y:S01]  /*2dd0*/  UMOV UR12, URZ ;  /* 0x000000ff000c7c82 */ /* 0x000fe20008000000 */
[----:B------:R-:W-:Y:S01]  /*2de0*/  UMOV UR11, URZ ;  /* 0x000000ff000b7c82 */ /* 0x000fe20008000000 */
[----:B------:R-:W-:Y:S01]  /*2df0*/  UMOV UR30, 0x0 ;  /* 0x00000000001e7882 */ /* 0x000fe20000000000 */
[----:B------:R-:W-:Y:S01]  /*2e00*/  UMOV UR31, 0x8180010 ;  /* 0x08180010001f7882 */ /* 0x000fe20000000000 */
[----:B------:R-:W-:Y:S01]  /*2e10*/  UMOV UR28, 0x0 ;  /* 0x00000000001c7882 */ /* 0x000fe20000000000 */
[----:B------:R-:W-:Y:S01]  /*2e20*/  UMOV UR29, 0x8180010 ;  /* 0x08180010001d7882 */ /* 0x000fe20000000000 */
[----:B--2---:R-:W-:Y:S01]  /*2e30*/  ULEA UR9, UR9, UR4, 0x18 ;  /* 0x0000000409097291 */ /* 0x004fe2000f8ec0ff */
[----:B------:R-:W2:Y:S03]  /*2e40*/  LDCU UR4, c[0x0][0x38c] ;  /* 0x00007180ff0477ac */ /* 0x000ea60008000800 */
[----:B------:R-:W-:Y:S01]  /*2e50*/  UIADD3 UR10, UPT, UPT, UR9, 0x6400, URZ ;  /* 0x00006400090a7890 */ /* 0x000fe2000fffe0ff */
[----:B------:R-:W-:-:S04]  /*2e60*/  UMOV UR26, 0x0 ;  /* 0x00000000001a7882 */ /* 0x000fc80000000000 */
[----:B-1----:R-:W1:Y:S01]  /*2e70*/  LDS R0, [UR9+0x120] ;  /* 0x00012009ff007984 */ /* 0x002e620008000800 */
[----:B------:R-:W-:Y:S01]  /*2e80*/  USHF.R.U32.HI UR10, URZ, 0x4, UR10 ;  /* 0x00000004ff0a7899 */ /* 0x000fe2000801160a */
[----:B------:R-:W-:Y:S01]  /*2e90*/  UMOV UR27, 0x8180010 ;  /* 0x08180010001b7882 */ /* 0x000fe20000000000 */
[----:B------:R-:W-:Y:S02]  /*2ea0*/  UMOV UR24, 0x0 ;  /* 0x0000000000187882 */ /* 0x000fe40000000000 */
[----:B------:R-:W-:Y:S01]  /*2eb0*/  ULOP3.LUT UR10, UR10, 0x3fff, URZ, 0xc0, !UPT ;  /* 0x00003fff0a0a7892 */ /* 0x000fe2000f8ec0ff */
[----:B------:R-:W-:Y:S01]  /*2ec0*/  UMOV UR25, 0x8180010 ;  /* 0x0818001000197882 */ /* 0x000fe20000000000 */
[----:B------:R-:W-:Y:S01]  /*2ed0*/  UMOV UR22, 0x0 ;  /* 0x0000000000167882 */ /* 0x000fe20000000000 */
[----:B------:R-:W-:Y:S01]  /*2ee0*/  UMOV UR23, 0x8180010 ;  /* 0x0818001000177882 */ /* 0x000fe20000000000 */
[----:B------:R-:W-:Y:S01]  /*2ef0*/  UMOV UR20, 0x0 ;  /* 0x0000000000147882 */ /* 0x000fe20000000000 */
[----:B--2---:R-:W-:Y:S01]  /*2f00*/  UIADD3 UR4, UPT, UPT, UR4, 0x7f, URZ ;  /* 0x0000007f04047890 */ /* 0x004fe2000fffe0ff */
[----:B------:R-:W-:Y:S01]  /*2f10*/  UMOV UR21, 0x8180010 ;  /* 0x0818001000157882 */ /* 0x000fe20000000000 */
[----:B------:R-:W-:-:S02]  /*2f20*/  ULOP3.LUT UR10, UR10, 0x10000, URZ, 0xfc, !UPT ;  /* 0x000100000a0a7892 */ /* 0x000fc4000f8efcff */
[----:B------:R-:W-:Y:S02]  /*2f30*/  USHF.R.S32.HI UR8, URZ, 0x1f, UR4 ;  /* 0x0000001fff087899 */ /* 0x000fe40008011404 */
[----:B----4-:R-:W-:Y:S02]  /*2f40*/  UISETP.GE.AND UP3, UPT, UR5, 0x1, UPT ;  /* 0x000000010500788c */ /* 0x010fe4000bf66270 */
[----:B------:R-:W-:Y:S02]  /*2f50*/  ULEA.HI UR8, UR8, UR4, URZ, 0x7 ;  /* 0x0000000408087291 */ /* 0x000fe4000f8f38ff */
[----:B------:R-:W-:Y:S02]  /*2f60*/  UIADD3 UR4, UPT, UPT, UR9, 0x1e400, URZ ;  /* 0x0001e40009047890 */ /* 0x000fe4000fffe0ff */
[----:B------:R-:W-:Y:S02]  /*2f70*/  USHF.R.S32.HI UR8, URZ, 0x7, UR8 ;  /* 0x00000007ff087899 */ /* 0x000fe40008011408 */
[----:B------:R-:W-:-:S02]  /*2f80*/  USHF.R.U32.HI UR4, URZ, 0x4, UR4 ;  /* 0x00000004ff047899 */ /* 0x000fc40008011604 */
[----:B------:R-:W-:Y:S02]  /*2f90*/  UISETP.LT.AND UP0, UPT, UR8, 0x1, UPT ;  /* 0x000000010800788c */ /* 0x000fe4000bf01270 */
[----:B------:R-:W-:Y:S02]  /*2fa0*/  ULOP3.LUT UR4, UR4, 0x3fff, URZ, 0xc0, !UPT ;  /* 0x00003fff04047892 */ /* 0x000fe4000f8ec0ff */
[----:B------:R-:W-:Y:S02]  /*2fb0*/  USEL UR16, UR8, 0x1, !UP0 ;  /* 0x0000000108107887 */ /* 0x000fe4000c000000 */
[----:B------:R-:W-:Y:S02]  /*2fc0*/  ULOP3.LUT UR4, UR4, 0x10000, URZ, 0xfc, !UPT ;  /* 0x0001000004047892 */ /* 0x000fe4000f8efcff */
[----:B------:R-:W-:Y:S01]  /*2fd0*/  UIADD3 UR16, UPT, UPT, -UR16, URZ, URZ ;  /* 0x000000ff10107290 */ /* 0x000fe2000fffe1ff */
[----:B------:R-:W-:Y:S01]  /*2fe0*/  UMOV UR34, 0x0 ;  /* 0x0000000000227882 */ /* 0x000fe20000000000 */
[----:B------:R-:W-:Y:S01]  /*2ff0*/  UMOV UR35, 0x8180010 ;  /* 0x0818001000237882 */ /* 0x000fe20000000000 */
[----:B-1----:R-:W-:Y:S01]  /*3000*/  R2UR UR13, R0 ;  /* 0x00000000000d72ca */ /* 0x002fe200000e0000 */
[----:B------:R-:W-:Y:S01]  /*3010*/  UMOV UR32, 0x0 ;  /* 0x0000000000207882 */ /* 0x000fe20000000000 */
[----:B------:R-:W-:-:S13]  /*3020*/  UMOV UR33, 0x8180010 ;  /* 0x0818001000217882 */ /* 0x000fda0000000000 */
.L_x_58:
[----:B------:R-:W-:Y:S02]  /*3030*/  LEA R0, R10, UR9, 0x3 ;  /* 0x000000090a007c11 */ /* 0x000fe4000f8e18ff */
[----:B------:R-:W-:Y:S02]  /*3040*/  SHF.L.U32 R2, R9, 0x1f, RZ ;  /* 0x0000001f09027819 */ /* 0x000fe400000006ff */
[----:B------:R-:W-:Y:S01]  /*3050*/  PLOP3.LUT P0, PT, PT, PT, UP3, 0x80, 0x8 ;  /* 0x000000000008781c */ /* 0x000fe20003f0f038 */
[----:B------:R-:W-:Y:S01]  /*3060*/  VIADD R3, R0, 0x80 ;  /* 0x0000008000037836 */ /* 0x000fe20000000000 */
[----:B-1----:R-:W1:Y:S02]  /*3070*/  SYNCS.PHASECHK.TRANS64.TRYWAIT P1, [R0+URZ+0x70], R2 ;  /* 0x00007002000075a7 */ /* 0x002e6400080211ff */
[----:B-1--4-:R-:W-:Y:S09]  /*3080*/  @!P1 BRA `(.L_x_52) ;  /* 0x0000005400149947 */ /* 0x012ff20003800000 */
.L_x_134:
[----:B------:R-:W-:Y:S01]  /*3090*/  LEA R4, R10, UR9, 0x4 ;  /* 0x000000090a047c11 */ /* 0x000fe2000f8e20ff */
[----:B------:R-:W-:Y:S01]  /*30a0*/  @UP3 ULEA UR5, UR11, UR9, 0x3 ;  /* 0x000000090b053291 */ /* 0x000fe2000f8e18ff */
[----:B------:R-:W-:Y:S01]  /*30b0*/  PLOP3.LUT P2, PT, PT, PT, PT, 0x80, 0x8 ;  /* 0x000000000008781c */ /* 0x000fe20003f4f070 */
[----:B------:R-:W-:Y:S01]  /*30c0*/  ULEA UR14, UR12, UR9, 0x3 ;  /* 0x000000090c0e7291 */ /* 0x000fe2000f8e18ff */
[----:B------:R-:W-:Y:S01]  /*30d0*/  PRMT R3, RZ, 0x654, R3 ;  /* 0x00000654ff037816 */ /* 0x000fe20000000003 */
[----:B------:R-:W-:Y:S01]  /*30e0*/  UIMAD UR15, UR12, 0x60, UR13 ;  /* 0x000000600c0f78a4 */ /* 0x000fe2000f8e020d */
[----:B------:R-:W2:Y:S01]  /*30f0*/  LDS.128 R4, [R4+0x100] ;  /* 0x0001000004047984 */ /* 0x000ea20000000c00 */
[----:B-1----:R-:W-:Y:S02]  /*3100*/  @P0 SHF.L.U32 R2, R8, 0x1f, RZ ;  /* 0x0000001f08020819 */ /* 0x002fe400000006ff */
[----:B------:R-:W-:Y:S01]  /*3110*/  SHF.L.U32 R0, R11, 0x1f, RZ ;  /* 0x0000001f0b007819 */ /* 0x000fe200000006ff */
[----:B------:R-:W-:Y:S01]  /*3120*/  @!PT LDS RZ, [RZ] ;  /* 0x00000000fffff984 */ /* 0x000fe20000000800 */
[----:B------:R-:W-:Y:S01]  /*3130*/  @!PT LDS RZ, [RZ] ;  /* 0x00000000fffff984 */ /* 0x000fe20000000800 */
[----:B------:R-:W-:Y:S01]  /*3140*/  @!PT LDS RZ, [RZ] ;  /* 0x00000000fffff984 */ /* 0x000fe20000000800 */
[----:B------:R-:W-:Y:S01]  /*3150*/  @!PT LDS RZ, [RZ] ;  /* 0x00000000fffff984 */ /* 0x000fe20000000800 */
[----:B------:R1:W-:Y:S06]  /*3160*/  MEMBAR.ALL.CTA ;  /* 0x0000000000007992 */ /* 0x0003ec0000008000 */
[----:B-1----:R-:W1:Y:S02]  /*3170*/  FENCE.VIEW.ASYNC.S ;  /* 0x00000000000073c6 */ /* 0x002e640000000000 */
[----:B-1----:R1:W-:Y:S01]  /*3180*/  SYNCS.ARRIVE.TRANS64.RED.A1T0 RZ, [R3+URZ], RZ ;  /* 0x000000ff03ff79a7 */ /* 0x0023e200081004ff */
[----:B------:R1:W4:Y:S01]  /*3190*/  @P0 SYNCS.PHASECHK.TRANS64.TRYWAIT P2, [UR5], R2 ;  /* 0x00000002ff0005a7 */ /* 0x0003220008041105 */
[----:B--2---:R-:W-:Y:S01]  /*31a0*/  LOP3.LUT P1, RZ, R6, 0x1, RZ, 0xc0, !PT ;  /* 0x0000000106ff7812 */ /* 0x004fe2000782c0ff */
[----:B------:R-:W2:Y:S02]  /*31b0*/  SYNCS.PHASECHK.TRANS64.TRYWAIT P0, [UR14+0xb0], R0 ;  /* 0x0000b000ff0075a7 */ /* 0x000ea4000800110e */
[----:B-12-4-:R-:W-:Y:S10]  /*31c0*/  @!P0 BRA `(.L_x_53) ;  /* 0x0000005000d88947 */ /* 0x016ff40003800000 */
.L_x_136:
[----:B------:R-:W-:Y:S01]  /*31d0*/  IADD3 R10, PT, PT, R10, 0x1, RZ ;  /* 0x000000010a0a7810 */ /* 0x000fe20007ffe0ff */
[----:B------:R-:W-:Y:S06]  /*31e0*/  BRA.U !UP3, `(.L_x_54) ;  /* 0x000000050b107547 */ /* 0x000fec000b800000 */
[----:B------:R-:W-:Y:S01]  /*31f0*/  UPLOP3.LUT UP4, UPT, UPT, UPT, UPT, 0x40, 0x4 ;  /* 0x000000000004789c */ /* 0x000fe20003f8e870 */
[----:B------:R-:W-:Y:S01]  /*3200*/  UMOV UR18, UR16 ;  /* 0x0000001000127c82 */ /* 0x000fe20008000000 */
[----:B------:R-:W-:Y:S01]  /*3210*/  UMOV UR17, UR8 ;  /* 0x0000000800117c82 */ /* 0x000fe20008000000 */
[----:B------:R-:W-:-:S08]  /*3220*/  UMOV UR5, UR11 ;  /* 0x0000000b00057c82 */ /* 0x000fd00008000000 */
.L_x_57:
[----:B------:R-:W-:Y:S02]  /*3230*/  UIADD3 UR18, UPT, UPT, UR18, 0x1, URZ ;  /* 0x0000000112127890 */ /* 0x000fe4000fffe0ff */
[----:B--2---:R-:W-:Y:S02]  /*3240*/  ULEA UR19, UR5, UR9, 0x3 ;  /* 0x0000000905137291 */ /* 0x004fe4000f8e18ff */
[----:B------:R-:W-:Y:S01]  /*3250*/  UISETP.NE.AND UP0, UPT, UR18, URZ, UPT ;  /* 0x000000ff1200728c */ /* 0x000fe2000bf05270 */
[----:B----4-:R-:W-:Y:S10]  /*3260*/  @P2 BRA `(.L_x_55) ;  /* 0x00000000000c2947 */ /* 0x010ff40003800000 */
[----:B-1----:R-:W-:Y:S04]  /*3270*/  SHF.L.U32 R2, R8, 0x1f, RZ ;  /* 0x0000001f08027819 */ /* 0x002fe800000006ff */
[----:B------:R-:W1:Y:S02]  /*3280*/  SYNCS.PHASECHK.TRANS64.TRYWAIT P0, [UR19], R2 ;  /* 0x00000002ff0075a7 */ /* 0x000e640008001113 */
[----:B-1----:R-:W-:Y:S05]  /*3290*/  @!P0 BRA `(.L_x_56) ;  /* 0x0000005000bc8947 */ /* 0x002fea0003800000 */
.L_x_55:
[----:B------:R-:W-:Y:S01]  /*32a0*/  UISETP.NE.AND UP1, UPT, UR17, 0x1, UPT ;  /* 0x000000011100788c */ /* 0x000fe2000bf25270 */
[----:B------:R-:W-:Y:S01]  /*32b0*/  PLOP3.LUT P2, PT, PT, PT, PT, 0x80, 0x8 ;  /* 0x000000000008781c */ /* 0x000fe20003f4f070 */
[----:B------:R-:W-:Y:S02]  /*32c0*/  UIADD3 UR11, UPT, UPT, UR5, 0x1, URZ ;  /* 0x00000001050b7890 */ /* 0x000fe4000fffe0ff */
[----:B------:R-:W-:Y:S02]  /*32d0*/  UIMAD UR6, UR5, 0x600, UR4 ;  /* 0x00000600050678a4 */ /* 0x000fe4000f8e0204 */
[----:B------:R-:W-:Y:S01]  /*32e0*/  UISETP.NE.AND UP2, UPT, UR11, 0x3, UPT ;  /* 0x000000030b00788c */ /* 0x000fe2000bf45270 */
[----:B------:R-:W-:Y:S01]  /*32f0*/  PLOP3.LUT P0, PT, PT, PT, UP1, 0x80, 0x8 ;  /* 0x000000000008781c */ /* 0x000fe20003f0f018 */
[----:B------:R-:W-:Y:S02]  /*3300*/  ULEA UR64, UR5, UR10, 0xb ;  /* 0x0000000a05407291 */ /* 0x000fe4000f8e58ff */
[----:B------:R-:W-:Y:S02]  /*3310*/  USEL UR37, URZ, 0x1, UP2 ;  /* 0x00000001ff257887 */ /* 0x000fe40009000000 */
[----:B------:R-:W-:Y:S02]  /*3320*/  USEL UR11, UR11, URZ, UP2 ;  /* 0x000000ff0b0b7287 */ /* 0x000fe40009000000 */
[----:B------:R-:W-:Y:S02]  /*3330*/  UIADD3 UR62, UPT, UPT, UR6, 0x2, URZ ;  /* 0x00000002063e7890 */ /* 0x000fe4000fffe0ff */
[----:B------:R-:W-:Y:S01]  /*3340*/  @UP1 ULEA UR36, UR11, UR9, 0x3 ;  /* 0x000000090b241291 */ /* 0x000fe2000f8e18ff */
[----:B------:R-:W-:Y:S01]  /*3350*/  LOP3.LUT R8, R8, UR37, RZ, 0x3c, !PT ;  /* 0x0000002508087c12 */ /* 0x000fe2000f8e3cff */
[----:B------:R-:W-:Y:S02]  /*3360*/  UIADD3 UR60, UPT, UPT, UR64, 0x2, URZ ;  /* 0x00000002403c7890 */ /* 0x000fe4000fffe0ff */
[----:B------:R-:W-:Y:S01]  /*3370*/  UIADD3 UR58, UPT, UPT, UR6, 0x4, URZ ;  /* 0x00000004063a7890 */ /* 0x000fe2000fffe0ff */
[----:B-1----:R-:W-:Y:S01]  /*3380*/  @P0 SHF.L.U32 R0, R8, 0x1f, RZ ;  /* 0x0000001f08000819 */ /* 0x002fe200000006ff */
[----:B------:R-:W-:Y:S02]  /*3390*/  UIADD3 UR56, UPT, UPT, UR64, 0x4, URZ ;  /* 0x0000000440387890 */ /* 0x000fe4000fffe0ff */
[----:B------:R-:W-:Y:S01]  /*33a0*/  UIADD3 UR54, UPT, UPT, UR6, 0x6, URZ ;  /* 0x0000000606367890 */ /* 0x000fe2000fffe0ff */
[----:B------:R2:W4:Y:S01]  /*33b0*/  @P0 SYNCS.PHASECHK.TRANS64.TRYWAIT P2, [UR36], R0 ;  /* 0x00000000ff0005a7 */ /* 0x0005220008041124 */
[----:B------:R-:W-:Y:S02]  /*33c0*/  UIADD3 UR52, UPT, UPT, UR64, 0x6, URZ ;  /* 0x0000000640347890 */ /* 0x000fe4000fffe0ff */
        /* <DEDUP_REMOVED lines=9> */
[----:B------:R-:W-:Y:S01]  /*3460*/  UIADD3 UR17, UPT, UPT, UR17, -0x1, URZ ;  /* 0xffffffff11117890 */ /* 0x000fe2000fffe0ff */
[----:B------:R-:W-:Y:S01]  /*3470*/  UMOV UR7, 0x40004040 ;  /* 0x4000404000077882 */ /* 0x000fe20000000000 */
[----:B------:R-:W-:Y:S01]  /*3480*/  UMOV UR65, 0x40004040 ;  /* 0x4000404000417882 */ /* 0x000fe20000000000 */
[----:B------:R-:W-:Y:S01]  /*3490*/  UMOV UR63, 0x40004040 ;  /* 0x40004040003f7882 */ /* 0x000fe20000000000 */
[----:B------:R2:W-:Y:S01]  /*34a0*/  UTCHMMA gdesc[UR64], gdesc[UR6], tmem[UR15], tmem[UR30], idesc[UR31], UP4 ;  /* 0x00ff1e06400075ea */ /* 0x0005e2000a00000f */
[----:B------:R-:W-:Y:S01]  /*34b0*/  UPLOP3.LUT UP4, UPT, UPT, UPT, UPT, 0x80, 0x8 ;  /* 0x000000000008789c */ /* 0x000fe20003f8f070 */
[----:B------:R-:W-:Y:S01]  /*34c0*/  UMOV UR61, 0x40004040 ;  /* 0x40004040003d7882 */ /* 0x000fe20000000000 */
[----:B------:R-:W-:Y:S01]  /*34d0*/  UMOV UR59, 0x40004040 ;  /* 0x40004040003b7882 */ /* 0x000fe20000000000 */
[----:B------:R2:W-:Y:S01]  /*34e0*/  UTCHMMA gdesc[UR60], gdesc[UR62], tmem[UR15], tmem[UR28], idesc[UR29], UPT ;  /* 0x00ff1c3e3c0075ea */ /* 0x0005e2000b80000f */
        /* <DEDUP_REMOVED lines=14> */
[----:B------:R-:W-:Y:S01]  /*35d0*/  UMOV UR37, 0x40004040 ;  /* 0x4000404000257882 */ /* 0x000fe20000000000 */
[----:B------:R2:W-:Y:S01]  /*35e0*/  UTCHMMA gdesc[UR40], gdesc[UR42], tmem[UR15], tmem[UR34], idesc[UR35], UPT ;  /* 0x00ff222a280075ea */ /* 0x0005e2000b80000f */
[----:B------:R2:W-:Y:S01]  /*35f0*/  UTCHMMA gdesc[UR36], gdesc[UR38], tmem[UR15], tmem[UR32], idesc[UR33], UPT ;  /* 0x00ff2026240075ea */ /* 0x0005e2000b80000f */
[----:B------:R2:W-:Y:S01]  /*3600*/  UTCBAR [UR19], URZ ;  /* 0x000000ff130073e9 */ /* 0x0005e200080000ff */
[----:B------:R-:W-:Y:S01]  /*3610*/  UMOV UR5, UR11 ;  /* 0x0000000b00057c82 */ /* 0x000fe20008000000 */
[----:B------:R-:W-:Y:S05]  /*3620*/  BRA.U UP0, `(.L_x_57) ;  /* 0xfffffffd00007547 */ /* 0x000fea000b83ffff */
.L_x_54:
[----:B------:R-:W-:Y:S01]  /*3630*/  UIADD3 UR12, UPT, UPT, UR12, 0x1, URZ ;  /* 0x000000010c0c7890 */ /* 0x000fe2000fffe0ff */
[C---:B------:R-:W-:Y:S01]  /*3640*/  ISETP.NE.AND P0, PT, R10.reuse, 0x2, PT ;  /* 0x000000020a00780c */ /* 0x040fe20003f05270 */
[----:B------:R-:W-:Y:S02]  /*3650*/  UIADD3 UR14, UPT, UPT, UR14, 0x90, URZ ;  /* 0x000000900e0e7890 */ /* 0x000fe4000fffe0ff */
[----:B------:R-:W-:Y:S01]  /*3660*/  UISETP.NE.AND UP0, UPT, UR12, 0x4, UPT ;  /* 0x000000040c00788c */ /* 0x000fe2000bf05270 */
[----:B-12---:R-:W-:Y:S02]  /*3670*/  SEL R0, RZ, 0x1, P0 ;  /* 0x00000001ff007807 */ /* 0x006fe40000000000 */
[----:B------:R-:W-:Y:S01]  /*3680*/  SEL R10, R10, RZ, P0 ;  /* 0x000000ff0a0a7207 */ /* 0x000fe20000000000 */
[----:B------:R-:W-:Y:S01]  /*3690*/  USEL UR5, URZ, 0x1, UP0 ;  /* 0x00000001ff057887 */ /* 0x000fe20008000000 */
[----:B------:R-:W-:Y:S01]  /*36a0*/  LOP3.LUT R9, R9, R0, RZ, 0x3c, !PT ;  /* 0x0000000009097212 */ /* 0x000fe200078e3cff */
[----:B------:R-:W-:Y:S01]  /*36b0*/  USEL UR12, UR12, URZ, UP0 ;  /* 0x000000ff0c0c7287 */ /* 0x000fe20008000000 */
[----:B------:R1:W-:Y:S03]  /*36c0*/  UTCBAR [UR14], URZ ;  /* 0x000000ff0e0073e9 */ /* 0x0003e600080000ff */
[----:B------:R-:W-:Y:S01]  /*36d0*/  LOP3.LUT R11, R11, UR5, RZ, 0x3c, !PT ;  /* 0x000000050b0b7c12 */ /* 0x000fe2000f8e3cff */
[----:B------:R-:W-:Y:S07]  /*36e0*/  @P1 BRA `(.L_x_58) ;  /* 0xfffffff800501947 */ /* 0x000fee000383ffff */
[----:B------:R-:W2:Y:S01]  /*36f0*/  S2UR UR4, SR_CgaCtaId ;  /* 0x00000000000479c3 */ /* 0x000ea20000008800 */
[----:B------:R-:W-:Y:S01]  /*3700*/  ELECT P0, URZ, PT ;  /* 0x0000000000ff782f */ /* 0x000fe20003800000 */
[----:B------:R-:W-:Y:S01]  /*3710*/  IMAD.MOV.U32 R0, RZ, RZ, 0x1 ;  /* 0x00000001ff007424 */ /* 0x000fe200078e00ff */
[----:B------:R-:W-:Y:S01]  /*3720*/  UIADD3 UR9, UPT, UPT, UR9, 0xb0, URZ ;  /* 0x000000b009097890 */ /* 0x000fe2000fffe0ff */
[----:B------:R-:W-:Y:S01]  /*3730*/  SHF.L.U32 R2, R11, 0x1f, RZ ;  /* 0x0000001f0b027819 */ /* 0x000fe200000006ff */
[----:B------:R-:W-:-:S03]  /*3740*/  UMOV UR5, 0x40 ;  /* 0x0000004000057882 */ /* 0x000fc60000000000 */
[----:B------:R-:W-:Y:S01]  /*3750*/  UVIRTCOUNT.DEALLOC.SMPOOL 0x80 ;  /* 0x000000800000784c */ /* 0x000fe20000000000 */
[----:B--2---:R-:W-:Y:S02]  /*3760*/  ULEA UR4, UR4, UR5, 0x18 ;  /* 0x0000000504047291 */ /* 0x004fe4000f8ec0ff */
[----:B------:R-:W-:-:S07]  /*3770*/  ULEA UR5, UR12, UR9, 0x3 ;  /* 0x000000090c057291 */ /* 0x000fce000f8e18ff */
[----:B------:R2:W-:Y:S02]  /*3780*/  @P0 STS.U8 [UR4+0x1c], R0 ;  /* 0x00001c00ff000988 */ /* 0x0005e40008000004 */
[----:B------:R-:W3:Y:S02]  /*3790*/  SYNCS.PHASECHK.TRANS64.TRYWAIT P0, [UR5], R2 ;  /* 0x00000002ff0075a7 */ /* 0x000ee40008001105 */
[----:B--23--:R-:W-:Y:S05]  /*37a0*/  @!P0 BRA `(.L_x_59) ;  /* 0x0000004c00908947 */ /* 0x00cfea0003800000 */
.L_x_139:
[----:B------:R-:W-:-:S04]  /*37b0*/  UIADD3 UR6, UPT, UPT, UR12, 0x1, URZ ;  /* 0x000000010c067890 */ /* 0x000fc8000fffe0ff */
[----:B------:R-:W-:-:S04]  /*37c0*/  UISETP.NE.AND UP0, UPT, UR6, 0x4, UPT ;  /* 0x000000040600788c */ /* 0x000fc8000bf05270 */
[----:B------:R-:W-:Y:S02]  /*37d0*/  USEL UR7, URZ, 0x1, UP0 ;  /* 0x00000001ff077887 */ /* 0x000fe40008000000 */
[----:B------:R-:W-:-:S04]  /*37e0*/  USEL UR6, UR6, URZ, UP0 ;  /* 0x000000ff06067287 */ /* 0x000fc80008000000 */
[----:B------:R-:W-:Y:S01]  /*37f0*/  ULEA UR5, UR6, UR9, 0x3 ;  /* 0x0000000906057291 */ /* 0x000fe2000f8e18ff */
[----:B--2---:R-:W-:-:S04]  /*3800*/  LOP3.LUT R2, R11, UR7, RZ, 0x3c, !PT ;  /* 0x000000070b027c12 */ /* 0x004fc8000f8e3cff */
[----:B------:R-:W-:-:S04]  /*3810*/  SHF.L.U32 R3, R2, 0x1f, RZ ;  /* 0x0000001f02037819 */ /* 0x000fc800000006ff */
[----:B------:R-:W2:Y:S02]  /*3820*/  SYNCS.PHASECHK.TRANS64.TRYWAIT P0, [UR5], R3 ;  /* 0x00000003ff0075a7 */ /* 0x000ea40008001105 */
[----:B--2---:R-:W-:Y:S05]  /*3830*/  @!P0 BRA `(.L_x_60) ;  /* 0x0000004c00848947 */ /* 0x004fea0003800000 */
.L_x_141:
[----:B------:R-:W-:-:S04]  /*3840*/  UIADD3 UR6, UPT, UPT, UR6, 0x1, URZ ;  /* 0x0000000106067890 */ /* 0x000fc8000fffe0ff */
[----:B------:R-:W-:-:S04]  /*3850*/  UISETP.NE.AND UP0, UPT, UR6, 0x4, UPT ;  /* 0x000000040600788c */ /* 0x000fc8000bf05270 */
[----:B------:R-:W-:Y:S02]  /*3860*/  USEL UR7, URZ, 0x1, UP0 ;  /* 0x00000001ff077887 */ /* 0x000fe40008000000 */
[----:B------:R-:W-:-:S04]  /*3870*/  USEL UR6, UR6, URZ, UP0 ;  /* 0x000000ff06067287 */ /* 0x000fc80008000000 */
[----:B------:R-:W-:Y:S01]  /*3880*/  ULEA UR5, UR6, UR9, 0x3 ;  /* 0x0000000906057291 */ /* 0x000fe2000f8e18ff */
[----:B------:R-:W-:-:S04]  /*3890*/  LOP3.LUT R2, R2, UR7, RZ, 0x3c, !PT ;  /* 0x0000000702027c12 */ /* 0x000fc8000f8e3cff */
[----:B--2---:R-:W-:-:S04]  /*38a0*/  SHF.L.U32 R3, R2, 0x1f, RZ ;  /* 0x0000001f02037819 */ /* 0x004fc800000006ff */
[----:B------:R-:W2:Y:S02]  /*38b0*/  SYNCS.PHASECHK.TRANS64.TRYWAIT P0, [UR5], R3 ;  /* 0x00000003ff0075a7 */ /* 0x000ea40008001105 */
[----:B--2---:R-:W-:Y:S05]  /*38c0*/  @!P0 BRA `(.L_x_61) ;  /* 0x0000004c00788947 */ /* 0x004fea0003800000 */
.L_x_143:
[----:B------:R-:W-:-:S04]  /*38d0*/  UIADD3 UR6, UPT, UPT, UR6, 0x1, URZ ;  /* 0x0000000106067890 */ /* 0x000fc8000fffe0ff */
[----:B------:R-:W-:-:S04]  /*38e0*/  UISETP.NE.AND UP0, UPT, UR6, 0x4, UPT ;  /* 0x000000040600788c */ /* 0x000fc8000bf05270 */
[----:B------:R-:W-:Y:S02]  /*38f0*/  USEL UR5, URZ, 0x1, UP0 ;  /* 0x00000001ff057887 */ /* 0x000fe40008000000 */
[----:B------:R-:W-:-:S04]  /*3900*/  USEL UR6, UR6, URZ, UP0 ;  /* 0x000000ff06067287 */ /* 0x000fc80008000000 */
[----:B------:R-:W-:Y:S01]  /*3910*/  ULEA UR6, UR6, UR9, 0x3 ;  /* 0x0000000906067291 */ /* 0x000fe2000f8e18ff */
[----:B------:R-:W-:-:S04]  /*3920*/  LOP3.LUT R2, R2, UR5, RZ, 0x3c, !PT ;  /* 0x0000000502027c12 */ /* 0x000fc8000f8e3cff */
[----:B------:R-:W-:-:S04]  /*3930*/  SHF.L.U32 R2, R2, 0x1f, RZ ;  /* 0x0000001f02027819 */ /* 0x000fc800000006ff */
[----:B------:R-:W3:Y:S02]  /*3940*/  SYNCS.PHASECHK.TRANS64.TRYWAIT P0, [UR6], R2 ;  /* 0x00000002ff0075a7 */ /* 0x000ee40008001106 */
[----:B---3--:R-:W-:Y:S05]  /*3950*/  @!P0 BRA `(.L_x_62) ;  /* 0x0000004c006c8947 */ /* 0x008fea0003800000 */
.L_x_145:
[----:B------:R-:W-:Y:S01]  /*3960*/  NOP ;  /* 0x0000000000007918 */ /* 0x000fe20000000000 */
[----:B--2---:R-:W2:Y:S01]  /*3970*/  LDS R0, [UR4+0x14] ;  /* 0x00001404ff007984 */ /* 0x004ea20008000800 */
[----:B------:R-:W-:Y:S01]  /*3980*/  ULOP3.LUT UR6, UR13, 0xffff, URZ, 0xc0, !UPT ;  /* 0x0000ffff0d067892 */ /* 0x000fe2000f8ec0ff */
[----:B------:R-:W-:Y:S01]  /*3990*/  UMOV UR8, 0xffff ;  /* 0x0000ffff00087882 */ /* 0x000fe20000000000 */
[----:B------:R-:W-:Y:S02]  /*39a0*/  UMOV UR5, 0x1 ;  /* 0x0000000100057882 */ /* 0x000fe40000000000 */
[----:B------:R-:W-:-:S04]  /*39b0*/  USHF.R.U32.HI UR6, URZ, 0x5, UR6 ;  /* 0x00000005ff067899 */ /* 0x000fc80008011606 */
[----:B------:R-:W-:Y:S02]  /*39c0*/  USHF.L.U32 UR8, UR8, UR6, URZ ;  /* 0x0000000608087299 */ /* 0x000fe400080006ff */
[----:B------:R-:W-:-:S04]  /*39d0*/  USHF.L.U32 UR5, UR5, UR6, URZ ;  /* 0x0000000605057299 */ /* 0x000fc800080006ff */
[----:B--2---:R-:W-:-:S04]  /*39e0*/  LOP3.LUT R0, R0, UR8, RZ, 0xc0, !PT ;  /* 0x0000000800007c12 */ /* 0x004fc8000f8ec0ff */
[----:B------:R-:W-:-:S13]  /*39f0*/  ISETP.NE.AND P0, PT, R0, UR8, PT ;  /* 0x0000000800007c0c */ /* 0x000fda000bf05270 */
[----:B------:R-:W-:Y:S05]  /*3a00*/  @P0 BRA `(.L_x_63) ;  /* 0x0000000000580947 */ /* 0x000fea0003800000 */
[----:B------:R-:W2:Y:S02]  /*3a10*/  LDS R0, [UR4+0x18] ;  /* 0x00001804ff007984 */ /* 0x000ea40008000800 */
[----:B--2---:R-:W-:-:S04]  /*3a20*/  LOP3.LUT R0, R0, UR5, RZ, 0xc0, !PT ;  /* 0x0000000500007c12 */ /* 0x004fc8000f8ec0ff */
[----:B------:R-:W-:-:S13]  /*3a30*/  ISETP.NE.AND P0, PT, R0, UR5, PT ;  /* 0x0000000500007c0c */ /* 0x000fda000bf05270 */
[----:B------:R-:W-:Y:S05]  /*3a40*/  @P0 BRA `(.L_x_64) ;  /* 0x00000000003c0947 */ /* 0x000fea0003800000 */
[----:B------:R-:W2:Y:S01]  /*3a50*/  S2R R2, SR_LANEID ;  /* 0x0000000000027919 */ /* 0x000ea20000000000 */
[----:B------:R-:W-:Y:S01]  /*3a60*/  ULOP3.LUT UR8, URZ, UR8, URZ, 0x33, !UPT ;  /* 0x00000008ff087292 */ /* 0x000fe2000f8e33ff */
[----:B------:R-:W-:Y:S02]  /*3a70*/  VOTEU.ANY UR7, UPT, PT ;  /* 0x0000000000077886 */ /* 0x000fe400038e0100 */
[----:B------:R-:W-:-:S03]  /*3a80*/  UFLO.U32 UR7, UR7 ;  /* 0x00000007000772bd */ /* 0x000fc600080e0000 */
[----:B------:R-:W-:-:S04]  /*3a90*/  IMAD.U32 R0, RZ, RZ, UR8 ;  /* 0x00000008ff007e24 */ /* 0x000fc8000f8e00ff */
[----:B------:R3:W1:Y:S02]  /*3aa0*/  REDUX UR6, R0 ;  /* 0x00000000000673c4 */ /* 0x0006640000000000 */
[----:B------:R1:W-:Y:S01]  /*3ab0*/  UTCATOMSWS.AND URZ, UR8 ;  /* 0x0000000800ff79e3 */ /* 0x0003e20008000000 */
[----:B--2---:R-:W-:Y:S02]  /*3ac0*/  ISETP.EQ.U32.AND P0, PT, R2, UR7, PT ;  /* 0x0000000702007c0c */ /* 0x004fe4000bf02070 */
[----:B---3--:R-:W-:Y:S02]  /*3ad0*/  LOP3.LUT R0, RZ, UR5, RZ, 0x33, !PT ;  /* 0x00000005ff007c12 */ /* 0x008fe4000f8e33ff */
[----:B-1----:R-:W-:Y:S02]  /*3ae0*/  MOV R2, UR6 ;  /* 0x0000000600027c02 */ /* 0x002fe40008000f00 */
[----:B------:R-:W1:Y:S07]  /*3af0*/  REDUX UR5, R0 ;  /* 0x00000000000573c4 */ /* 0x000e6e0000000000 */
[----:B------:R2:W-:Y:S01]  /*3b00*/  @P0 ATOMS.AND RZ, [UR4+0x14], R2 ;  /* 0x00001402ffff098c */ /* 0x0005e2000a800004 */
[----:B-1----:R-:W-:-:S05]  /*3b10*/  IMAD.U32 R0, RZ, RZ, UR5 ;  /* 0x00000005ff007e24 */ /* 0x002fca000f8e00ff */
[----:B------:R2:W-:Y:S01]  /*3b20*/  @P0 ATOMS.AND RZ, [UR4+0x18], R0 ;  /* 0x00001800ffff098c */ /* 0x0005e2000a800004 */
[----:B------:R-:W-:Y:S05]  /*3b30*/  BRA `(.L_x_65) ;  /* 0x0000000000147947 */ /* 0x000fea0003800000 */
.L_x_64:
[----:B------:R-:W-:Y:S02]  /*3b40*/  MOV R2, 0x3b60 ;  /* 0x00003b6000027802 */ /* 0x000fe40000000f00 */
[----:B-1--45:R-:W-:Y:S05]  /*3b50*/  CALL.REL.NOINC `($__internal_0_$__cuda_sm10x_tcgen05_guardrail_trap_col_being_dealloced_not_returned_by_alloc) ;  /* 0x0000005000107944 */ /* 0x032fea0003c00000 */
[----:B------:R-:W-:Y:S05]  /*3b60*/  BRA `(.L_x_65) ;  /* 0x0000000000087947 */ /* 0x000fea0003800000 */
.L_x_63:
[----:B------:R-:W-:Y:S02]  /*3b70*/  MOV R2, 0x3b90 ;  /* 0x00003b9000027802 */ /* 0x000fe40000000f00 */
[----:B-1--45:R-:W-:Y:S05]  /*3b80*/  CALL.REL.NOINC `($__internal_2_$__cuda_sm10x_tcgen05_guardrail_trap_unallocated_columns_being_dealloced) ;  /* 0x00000050001c7944 */ /* 0x032fea0003c00000 */
.L_x_65:
[----:B------:R-:W-:Y:S01]  /*3b90*/  NOP ;  /* 0x0000000000007918 */ /* 0x000fe20000000000 */
[----:B------:R-:W-:Y:S05]  /*3ba0*/  EXIT ;  /* 0x000000000000794d */ /* 0x000fea0003800000 */
.L_x_47:
[----:B------:R-:W-:-:S09]  /*3bb0*/  UISETP.NE.OR UP2, UPT, UR8, 0x3, !UP2 ;  /* 0x000000030800788c */ /* 0x000fd2000d745670 */
[----:B------:R-:W-:Y:S05]  /*3bc0*/  BRA.U UP2, `(.L_x_66) ;  /* 0x0000000d02a47547 */ /* 0x000fea000b800000 */
[----:B------:R-:W1:Y:S01]  /*3bd0*/  LDC R0, c[0x0][0xb30] ;  /* 0x0002cc00ff007b82 */ /* 0x000e620000000800 */
[----:B------:R-:W2:Y:S01]  /*3be0*/  LDCU.64 UR8, c[0x0][0x888] ;  /* 0x00011100ff0877ac */ /* 0x000ea20008000a00 */
[----:B------:R-:W-:Y:S02]  /*3bf0*/  HFMA2 R27, -RZ, RZ, 0, 0 ;  /* 0x00000000ff1b7431 */ /* 0x000fe400000001ff */
[----:B------:R-:W-:Y:S01]  /*3c00*/  IMAD.MOV.U32 R29, RZ, RZ, 0x1 ;  /* 0x00000001ff1d7424 */ /* 0x000fe200078e00ff */
[----:B------:R-:W-:Y:S01]  /*3c10*/  MOV R25, 0x2000 ;  /* 0x0000200000197802 */ /* 0x000fe20000000f00 */
[----:B------:R-:W4:Y:S01]  /*3c20*/  LDCU.64 UR4, c[0x0][0x890] ;  /* 0x00011200ff0477ac */ /* 0x000f220008000a00 */
[----:B------:R-:W-:Y:S01]  /*3c30*/  IMAD.MOV.U32 R28, RZ, RZ, RZ ;  /* 0x000000ffff1c7224 */ /* 0x000fe200078e00ff */
[----:B------:R-:W3:Y:S01]  /*3c40*/  LDC R24, c[0x0][0x370] ;  /* 0x0000dc00ff187b82 */ /* 0x000ee20000000800 */
[----:B------:R-:W-:Y:S01]  /*3c50*/  UMOV UR7, 0x400 ;  /* 0x0000040000077882 */ /* 0x000fe20000000000 */
[----:B------:R-:W-:-:S02]  /*3c60*/  UPLOP3.LUT UP1, UPT, UPT, UPT, UPT, 0x40, 0x4 ;  /* 0x000000000004789c */ /* 0x000fc40003f2e870 */
[----:B------:R-:W-:-:S04]  /*3c70*/  ULEA UR7, UR37, UR7, 0x18 ;  /* 0x0000000725077291 */ /* 0x000fc8000f8ec0ff */
[----:B------:R-:W3:Y:S01]  /*3c80*/  LDC R3, c[0x0][0xb0c] ;  /* 0x0002c300ff037b82 */ /* 0x000ee20000000800 */
[----:B------:R-:W-:Y:S02]  /*3c90*/  UIADD3 UR13, UPT, UPT, UR7, 0x40, URZ ;  /* 0x00000040070d7890 */ /* 0x000fe4000fffe0ff */
[----:B--2---:R-:W-:Y:S02]  /*3ca0*/  UISETP.NE.U32.AND UP2, UPT, UR8, URZ, UPT ;  /* 0x000000ff0800728c */ /* 0x004fe4000bf45070 */
[----:B------:R-:W-:Y:S02]  /*3cb0*/  UIADD3 UR25, UPT, UPT, UR7, 0x30, URZ ;  /* 0x0000003007197890 */ /* 0x000fe4000fffe0ff */
[----:B----4-:R-:W-:Y:S01]  /*3cc0*/  UISETP.NE.U32.AND UP3, UPT, UR4, URZ, UPT ;  /* 0x000000ff0400728c */ /* 0x010fe2000bf65070 */
[----:B------:R-:W2:Y:S01]  /*3cd0*/  LDC R18, c[0x0][0xb20] ;  /* 0x0002c800ff127b82 */ /* 0x000ea20000000800 */
[----:B-1----:R-:W-:Y:S01]  /*3ce0*/  ISETP.NE.AND P1, PT, R0, 0x1, PT ;  /* 0x000000010000780c */ /* 0x002fe20003f25270 */
[----:B------:R-:W-:-:S02]  /*3cf0*/  UISETP.NE.AND.EX UP2, UPT, UR9, URZ, UPT, UP2 ;  /* 0x000000ff0900728c */ /* 0x000fc4000bf45320 */
[----:B------:R-:W-:Y:S02]  /*3d00*/  UIADD3 UR17, UPT, UPT, UR7, 0x38, URZ ;  /* 0x0000003807117890 */ /* 0x000fe4000fffe0ff */
[----:B------:R-:W-:Y:S02]  /*3d10*/  UPRMT UR13, UR37, 0x654, UR13 ;  /* 0x00000654250d7896 */ /* 0x000fe4000800000d */
[----:B------:R-:W1:Y:S01]  /*3d20*/  LDC.64 R30, c[0x0][0x348] ;  /* 0x0000d200ff1e7b82 */ /* 0x000e620000000a00 */
[----:B------:R-:W-:-:S07]  /*3d30*/  UISETP.NE.AND.EX UP3, UPT, UR5, URZ, UPT, UP3 ;  /* 0x000000ff0500728c */ /* 0x000fce000bf65330 */
[----:B------:R-:W4:Y:S08]  /*3d40*/  LDC.64 R16, c[0x0][0xb10] ;  /* 0x0002c400ff107b82 */ /* 0x000f300000000a00 */
[----:B------:R-:W1:Y:S08]  /*3d50*/  LDC.64 R6, c[0x0][0xb18] ;  /* 0x0002c600ff067b82 */ /* 0x000e700000000a00 */
[----:B------:R-:W1:Y:S08]  /*3d60*/  LDC.64 R4, c[0x0][0xb28] ;  /* 0x0002ca00ff047b82 */ /* 0x000e700000000a00 */
[----:B--23--:R-:W1:Y:S02]  /*3d70*/  LDC R19, c[0x0][0x374] ;  /* 0x0000dd00ff137b82 */ /* 0x00ce640000000800 */
.L_x_76:
[C---:B------:R-:W-:Y:S02]  /*3d80*/  LEA R0, R28.reuse, UR7, 0x3 ;  /* 0x000000071c007c11 */ /* 0x040fe4000f8e18ff */
[----:B------:R-:W-:Y:S02]  /*3d90*/  SHF.L.U32 R2, R27, 0x1f, RZ ;  /* 0x0000001f1b027819 */ /* 0x000fe400000006ff */
[----:B------:R-:W-:Y:S02]  /*3da0*/  LEA R20, R28, UR7, 0x4 ;  /* 0x000000071c147c11 */ /* 0x000fe4000f8e20ff */
[----:B--2---:R-:W2:Y:S02]  /*3db0*/  SYNCS.PHASECHK.TRANS64.TRYWAIT P0, [R0+URZ+0x70], R2 ;  /* 0x00007002000075a7 */ /* 0x004ea400080011ff */
[----:B--2---:R-:W-:Y:S05]  /*3dc0*/  @!P0 BRA `(.L_x_67) ;  /* 0x0000004800688947 */ /* 0x004fea0003800000 */
.L_x_146:
[----:B------:R-:W-:Y:S01]  /*3dd0*/  ISETP.GE.AND P0, PT, R37, 0x1, PT ;  /* 0x000000012500780c */ /* 0x000fe20003f06270 */
[----:B------:R-:W3:Y:S01]  /*3de0*/  LDS.128 R20, [R20+0x100] ;  /* 0x0001000014147984 */ /* 0x000ee20000000c00 */
[----:B--2---:R-:W-:Y:S01]  /*3df0*/  VIADD R0, R0, 0x80 ;  /* 0x0000008000007836 */ /* 0x004fe20000000000 */
[----:B------:R-:W-:Y:S01]  /*3e00*/  @!PT LDS RZ, [RZ] ;  /* 0x00000000fffff984 */ /* 0x000fe20000000800 */
[----:B------:R-:W-:Y:S01]  /*3e10*/  @!PT LDS RZ, [RZ] ;  /* 0x00000000fffff984 */ /* 0x000fe20000000800 */
[----:B------:R-:W-:Y:S01]  /*3e20*/  @!PT LDS RZ, [RZ] ;  /* 0x00000000fffff984 */ /* 0x000fe20000000800 */
[----:B------:R-:W-:Y:S01]  /*3e30*/  @!PT LDS RZ, [RZ] ;  /* 0x00000000fffff984 */ /* 0x000fe20000000800 */
[----:B------:R2:W-:Y:S06]  /*3e40*/  MEMBAR.ALL.CTA ;  /* 0x0000000000007992 */ /* 0x0005ec0000008000 */
[----:B--2---:R-:W2:Y:S01]  /*3e50*/  FENCE.VIEW.ASYNC.S ;  /* 0x00000000000073c6 */ /* 0x004ea20000000000 */
[----:B------:R-:W-:Y:S04]  /*3e60*/  PRMT R0, RZ, 0x654, R0 ;  /* 0x00000654ff007816 */ /* 0x000fe80000000000 */
[----:B--2---:R2:W-:Y:S01]  /*3e70*/  SYNCS.ARRIVE.TRANS64.RED.A1T0 RZ, [R0+URZ], RZ ;  /* 0x000000ff00ff79a7 */ /* 0x0045e200081004ff */
[----:B---3--:R-:W-:Y:S11]  /*3e80*/  LOP3.LUT P3, RZ, R22, 0x1, RZ, 0xc0, !PT ;  /* 0x0000000116ff7812 */ /* 0x008ff6000786c0ff */
[----:B------:R-:W-:Y:S02]  /*3e90*/  @!UPT UIADD3 URZ, UPT, UPT, URZ, URZ, URZ ;  /* 0x000000fffffff290 */ /* 0x000fe4000fffe0ff */
[----:B------:R-:W-:Y:S02]  /*3ea0*/  @P3 MOV R11, R20 ;  /* 0x00000014000b3202 */ /* 0x000fe40000000f00 */
[----:B------:R-:W-:Y:S01]  /*3eb0*/  @P3 LOP3.LUT R10, R21, 0xffff, RZ, 0xc0, !PT ;  /* 0x0000ffff150a3812 */ /* 0x000fe200078ec0ff */
[----:B--2---:R-:W-:Y:S06]  /*3ec0*/  @!P0 BRA `(.L_x_68) ;  /* 0x0000000000a48947 */ /* 0x004fec0003800000 */
[-C--:B-1----:R-:W-:Y:S01]  /*3ed0*/  IMAD.HI.U32 R0, R19, R7.reuse, RZ ;  /* 0x0000000713007227 */ /* 0x082fe200078e00ff */
[----:B------:R-:W-:Y:S02]  /*3ee0*/  ISETP.NE.AND P0, PT, R6, 0x1, PT ;  /* 0x000000010600780c */ /* 0x000fe40003f05270 */
[----:B------:R-:W-:Y:S01]  /*3ef0*/  ISETP.NE.AND P2, PT, R37, 0x1, PT ;  /* 0x000000012500780c */ /* 0x000fe20003f45270 */
[----:B----4-:R-:W-:Y:S01]  /*3f00*/  IMAD.HI.U32 R9, R24, R16, RZ ;  /* 0x0000001018097227 */ /* 0x010fe200078e00ff */
[----:B------:R-:W-:Y:S02]  /*3f10*/  SHF.R.U32.HI R0, RZ, R18, R0 ;  /* 0x00000012ff007219 */ /* 0x000fe40000011600 */
[----:B------:R-:W-:Y:S01]  /*3f20*/  ISETP.NE.AND P4, PT, R3, 0x1, PT ;  /* 0x000000010300780c */ /* 0x000fe20003f85270 */
[----:B------:R-:W-:Y:S01]  /*3f30*/  IMAD.HI.U32 R13, R10, R7, RZ ;  /* 0x000000070a0d7227 */ /* 0x000fe200078e00ff */
[----:B------:R-:W-:Y:S02]  /*3f40*/  SHF.R.U32.HI R9, RZ, R17, R9 ;  /* 0x00000011ff097219 */ /* 0x000fe40000011609 */
[----:B------:R-:W-:Y:S01]  /*3f50*/  SEL R0, R19, R0, !P0 ;  /* 0x0000000013007207 */ /* 0x000fe20004000000 */
[----:B------:R-:W-:Y:S01]  /*3f60*/  IMAD.HI.U32 R12, R11, R16, RZ ;  /* 0x000000100b0c7227 */ /* 0x000fe200078e00ff */
[----:B------:R-:W-:Y:S03]  /*3f70*/  SEL R9, R24, R9, !P4 ;  /* 0x0000000918097207 */ /* 0x000fe60006000000 */
[-C--:B------:R-:W-:Y:S01]  /*3f80*/  IMAD.HI.U32 R8, R0, R4.reuse, RZ ;  /* 0x0000000400087227 */ /* 0x080fe200078e00ff */
[----:B------:R-:W-:Y:S03]  /*3f90*/  SHF.R.U32.HI R12, RZ, R17, R12 ;  /* 0x00000011ff0c7219 */ /* 0x000fe6000001160c */
[----:B------:R-:W-:Y:S01]  /*3fa0*/  IMAD.HI.U32 R2, R9, R4, RZ ;  /* 0x0000000409027227 */ /* 0x000fe200078e00ff */
[-C--:B------:R-:W-:Y:S02]  /*3fb0*/  @P2 SHF.R.U32.HI R0, RZ, R5.reuse, R8 ;  /* 0x00000005ff002219 */ /* 0x080fe40000011608 */
[----:B------:R-:W-:Y:S02]  /*3fc0*/  SHF.R.U32.HI R8, RZ, R18, R13 ;  /* 0x00000012ff087219 */ /* 0x000fe4000001160d */
[----:B------:R-:W-:Y:S01]  /*3fd0*/  @P2 SHF.R.U32.HI R9, RZ, R5, R2 ;  /* 0x00000005ff092219 */ /* 0x000fe20000011602 */
[----:B------:R-:W-:Y:S01]  /*3fe0*/  IMAD R0, R37, R0, RZ ;  /* 0x0000000025007224 */ /* 0x000fe200078e02ff */
[----:B------:R-:W-:Y:S02]  /*3ff0*/  SEL R8, R10, R8, !P0 ;  /* 0x000000080a087207 */ /* 0x000fe40004000000 */
[----:B------:R-:W-:Y:S01]  /*4000*/  SEL R2, R11, R12, !P4 ;  /* 0x0000000c0b027207 */ /* 0x000fe20006000000 */
[C---:B------:R-:W-:Y:S01]  /*4010*/  IMAD R12, R37.reuse, R9, RZ ;  /* 0x00000009250c7224 */ /* 0x040fe200078e02ff */
[C---:B------:R-:W-:Y:S01]  /*4020*/  ISETP.GE.AND P0, PT, R8.reuse, R0, PT ;  /* 0x000000000800720c */ /* 0x040fe20003f06270 */
[----:B------:R-:W-:Y:S03]  /*4030*/  IMAD.HI.U32 R0, R8, R4, RZ ;  /* 0x0000000408007227 */ /* 0x000fe600078e00ff */
[----:B------:R-:W-:Y:S02]  /*4040*/  ISETP.GE.OR P0, PT, R2, R12, P0 ;  /* 0x0000000c0200720c */ /* 0x000fe40000706670 */
[-C--:B------:R-:W-:Y:S04]  /*4050*/  SHF.R.U32.HI R0, RZ, R5.reuse, R0 ;  /* 0x00000005ff007219 */ /* 0x080fe80000011600 */
[----:B------:R-:W-:Y:S05]  /*4060*/  SEL R13, R8, R0, !P2 ;  /* 0x00000000080d7207 */ /* 0x000fea0005000000 */
[----:B------:R-:W-:Y:S02]  /*4070*/  IMAD.MOV R12, RZ, RZ, -R13 ;  /* 0x000000ffff0c7224 */ /* 0x000fe400078e0a0d */
[C---:B------:R-:W-:Y:S04]  /*4080*/  @!P0 IMAD.HI.U32 R0, R2.reuse, R4, RZ ;  /* 0x0000000402008227 */ /* 0x040fe800078e00ff */
[----:B------:R-:W-:Y:S01]  /*4090*/  IMAD R12, R37, R12, R8 ;  /* 0x0000000c250c7224 */ /* 0x000fe200078e0208 */
[----:B------:R-:W-:Y:S04]  /*40a0*/  @!P0 SHF.R.U32.HI R0, RZ, R5, R0 ;  /* 0x00000005ff008219 */ /* 0x000fe80000011600 */
[----:B------:R-:W-:Y:S04]  /*40b0*/  @!P0 SEL R0, R2, R0, !P2 ;  /* 0x0000000002008207 */ /* 0x000fe80005000000 */
[----:B------:R-:W-:Y:S01]  /*40c0*/  @!P0 IADD3 R13, PT, PT, R13, -R0, RZ ;  /* 0x800000000d0d8210 */ /* 0x000fe20007ffe0ff */
[----:B------:R-:W-:Y:S01]  /*40d0*/  @!P0 IMAD R0, R9, R12, R0 ;  /* 0x0000000c09008224 */ /* 0x000fe200078e0200 */
[----:B------:R-:W-:Y:S01]  /*40e0*/  IADD3 R9, PT, PT, -R8, RZ, RZ ;  /* 0x000000ff08097210 */ /* 0x000fe20007ffe1ff */
[--C-:B------:R-:W-:Y:S02]  /*40f0*/  IMAD.MOV R12, RZ, RZ, -R2.reuse ;  /* 0x000000ffff0c7224 */ /* 0x100fe400078e0a02 */
[----:B------:R-:W-:Y:S02]  /*4100*/  @!P0 IMAD R8, R13, R37, R2 ;  /* 0x000000250d088224 */ /* 0x000fe400078e0202 */
[----:B------:R-:W-:Y:S02]  /*4110*/  @!P0 IMAD.MOV.U32 R2, RZ, RZ, R0 ;  /* 0x000000ffff028224 */ /* 0x000fe400078e0000 */
[----:B------:R-:W-:Y:S02]  /*4120*/  IMAD R11, R3, R12, R11 ;  /* 0x0000000c030b7224 */ /* 0x000fe400078e020b */
[----:B------:R-:W-:Y:S02]  /*4130*/  IMAD R10, R6, R9, R10 ;  /* 0x00000009060a7224 */ /* 0x000fe400078e020a */
[----:B------:R-:W-:Y:S02]  /*4140*/  IMAD R11, R2, R3, R11 ;  /* 0x00000003020b7224 */ /* 0x000fe400078e020b */
[----:B------:R-:W-:Y:S02]  /*4150*/  IMAD R10, R8, R6, R10 ;  /* 0x00000006080a7224 */ /* 0x000fe400078e020a */
.L_x_68:
[----:B------:R-:W-:Y:S05]  /*4160*/  BRA.U UP1, `(.L_x_69) ;  /* 0x0000000101107547 */ /* 0x000fea000b800000 */
[----:B------:R-:W-:Y:S04]  /*4170*/  MOV R2, UR6 ;  /* 0x0000000600027c02 */ /* 0x000fe80008000f00 */
[----:B------:R-:W-:Y:S04]  /*4180*/  SHF.L.U32 R2, R2, 0x1f, RZ ;  /* 0x0000001f02027819 */ /* 0x000fe800000006ff */
[----:B------:R-:W2:Y:S02]  /*4190*/  SYNCS.PHASECHK.TRANS64.TRYWAIT P0, [UR7+0x68], R2 ;  /* 0x00006802ff0075a7 */ /* 0x000ea40008001107 */
[----:B--2---:R-:W-:Y:S05]  /*41a0*/  @!P0 BRA `(.L_x_70) ;  /* 0x0000004400848947 */ /* 0x004fea0003800000 */
.L_x_69:
[----:B------:R-:W-:Y:S02]  /*41b0*/  R2UR UR27, R15 ;  /* 0x000000000f1b72ca */ /* 0x000fe400000e0000 */
[----:B------:R-:W-:Y:S02]  /*41c0*/  R2UR UR26, R14 ;  /* 0x000000000e1a72ca */ /* 0x000fe400000e0000 */
[----:B------:R-:W-:Y:S02]  /*41d0*/  ISETP.NE.U32.AND P2, PT, RZ, UR4, PT ;  /* 0x00000004ff007c0c */ /* 0x000fe4000bf45070 */
[----:B------:R-:W-:Y:S02]  /*41e0*/  SHF.L.U32 R14, R29, 0x1f, RZ ;  /* 0x0000001f1d0e7819 */ /* 0x000fe400000006ff */
[----:B------:R-:W-:Y:S05]  /*41f0*/  ISETP.NE.AND.EX P2, PT, RZ, UR5, PT, P2 ;  /* 0x00000005ff007c0c */ /* 0x000fea000bf45320 */
[----:B------:R-:W-:Y:S02]  /*4200*/  USHF.L.U32 UR27, UR27, 0x7, URZ ;  /* 0x000000071b1b7899 */ /* 0x000fe400080006ff */
[----:B------:R-:W-:Y:S01]  /*4210*/  UIMAD UR26, UR26, 0x60, URZ ;  /* 0x000000601a1a78a4 */ /* 0x000fe2000f8e02ff */
[----:B------:R-:W-:Y:S11]  /*4220*/  BRA.U !UP3, `(.L_x_71) ;  /* 0x000000010b347547 */ /* 0x000ff6000b800000 */
[----:B------:R-:W-:Y:S01]  /*4230*/  UPLOP3.LUT UP0, UPT, UPT, UPT, UP2, 0x80, 0x8 ;  /* 0x000000000008789c */ /* 0x000fe20003f0f020 */
[----:B--2---:R-:W-:Y:S02]  /*4240*/  HFMA2 R0, -RZ, RZ, 0, 5.9604644775390625e-08 ;  /* 0x00000001ff007431 */ /* 0x004fe400000001ff */
[----:B------:R-:W-:Y:S03]  /*4250*/  IMAD.MOV.U32 R88, RZ, RZ, 0x1 ;  /* 0x00000001ff587424 */ /* 0x000fe600078e00ff */
[----:B------:R-:W-:Y:S05]  /*4260*/  PLOP3.LUT P0, PT, PT, PT, UP0, 0x80, 0x8 ;  /* 0x000000000008781c */ /* 0x000fea0003f0f008 */
[----:B------:R-:W2:Y:S01]  /*4270*/  @UP0 LDCU.64 UR10, c[0x0][0x888] ;  /* 0x00011100ff0a07ac */ /* 0x000ea20008000a00 */
[----:B------:R-:W-:Y:S07]  /*4280*/  @UP0 UIMAD UR8, UR36, UR4, URZ ;  /* 0x00000004240802a4 */ /* 0x000fee000f8e02ff */
[----:B------:R-:W-:Y:S01]  /*4290*/  @!P0 PRMT R88, R0, 0x7610, R88 ;  /* 0x0000761000588816 */ /* 0x000fe20000000058 */
[----:B--2---:R-:W-:Y:S03]  /*42a0*/  @UP0 UIMAD.WIDE UR10, UR8, 0x4, UR10 ;  /* 0x00000004080a08a5 */ /* 0x004fe6000f8e020a */
[----:B------:R-:W2:Y:S03]  /*42b0*/  @!UP0 LDCU UR8, c[0x0][0x880] ;  /* 0x00011000ff0887ac */ /* 0x000ea60008000800 */
[----:B------:R-:W-:Y:S01]  /*42c0*/  IMAD.U32 R8, RZ, RZ, UR10 ;  /* 0x0000000aff087e24 */ /* 0x000fe2000f8e00ff */
[----:B------:R-:W-:Y:S05]  /*42d0*/  MOV R9, UR11 ;  /* 0x0000000b00097c02 */ /* 0x000fea0008000f00 */
[----:B-----5:R3:W5:Y:S02]  /*42e0*/  @P0 LDG.E R49, desc[UR46][R8.64] ;  /* 0x0000002e08310981 */ /* 0x020764000c1e1900 */
[----:B--23--:R-:W-:Y:S07]  /*42f0*/  @!P0 IMAD.U32 R49, RZ, RZ, UR8 ;  /* 0x00000008ff318e24 */ /* 0x00cfee000f8e00ff */
.L_x_71:
[----:B-----5:R-:W-:Y:S01]  /*4300*/  @!P2 FSETP.EQ.AND P0, PT, R49, RZ, PT ;  /* 0x000000ff3100a20b */ /* 0x020fe20003f02000 */
[----:B------:R-:W-:Y:S01]  /*4310*/  @!UPT UIADD3 URZ, UPT, UPT, URZ, URZ, URZ ;  /* 0x000000fffffff290 */ /* 0x000fe2000fffe0ff */
[----:B------:R-:W-:Y:S11]  /*4320*/  @!P2 BRA `(.L_x_72) ;  /* 0x000000000014a947 */ /* 0x000ff60003800000 */
[----:B------:R-:W-:Y:S02]  /*4330*/  LOP3.LUT P2, RZ, R88, 0xff, RZ, 0xc0, !PT ;  /* 0x000000ff58ff7812 */ /* 0x000fe4000784c0ff */
[----:B------:R-:W-:Y:S04]  /*4340*/  PLOP3.LUT P0, PT, PT, PT, UP0, 0x80, 0x8 ;  /* 0x000000000008781c */ /* 0x000fe80003f0f008 */
[----:B------:R-:W-:Y:S07]  /*4350*/  PLOP3.LUT P0, PT, P0, PT, PT, 0x8, 0x80 ;  /* 0x000000000080781c */ /* 0x000fee000070e170 */
[----:B------:R-:W-:Y:S11]  /*4360*/  @P2 FSETP.EQ.AND P0, PT, R49, RZ, PT ;  /* 0x000000ff3100220b */ /* 0x000ff60003f02000 */
[----:B------:R-:W-:Y:S02]  /*4370*/  @!UPT UIADD3 URZ, UPT, UPT, URZ, URZ, URZ ;  /* 0x000000fffffff290 */ /* 0x000fe4000fffe0ff */
.L_x_72:
[----:B------:R-:W3:Y:S01]  /*4380*/  SYNCS.PHASECHK.TRANS64.TRYWAIT P2, [UR7+0x48], R14 ;  /* 0x0000480eff0075a7 */ /* 0x000ee20008041107 */
[----:B------:R-:W-:Y:S04]  /*4390*/  ELECT P4, URZ, PT ;  /* 0x0000000000ff782f */ /* 0x000fe80003880000 */
[----:B------:R-:W-:Y:S11]  /*43a0*/  PLOP3.LUT P4, PT, P0, P4, PT, 0xf2, 0x2f ;  /* 0x00000000002f781c */ /* 0x000ff60000789e72 */
[----:B------:R-:W-:Y:S02]  /*43b0*/  @!UPT UIADD3 URZ, UPT, UPT, URZ, URZ, URZ ;  /* 0x000000fffffff290 */ /* 0x000fe4000fffe0ff */
[----:B-1----:R-:W-:Y:S05]  /*43c0*/  @!P4 IADD3 R8, P0, PT, R30, 0x580, RZ ;  /* 0x000005801e08c810 */ /* 0x002fea0007f1e0ff */
[----:B--2---:R-:W-:Y:S01]  /*43d0*/  @!P4 IMAD.X R2, RZ, RZ, R31, P0 ;  /* 0x000000ffff02c224 */ /* 0x004fe200000e061f */
[----:B---3--:R-:W-:Y:S07]  /*43e0*/  @!P2 BRA `(.L_x_73) ;  /* 0x00000044000ca947 */ /* 0x008fee0003800000 */
.L_x_149:
[----:B------:R-:W-:Y:S01]  /*43f0*/  @!P4 R2UR UR8, R2 ;  /* 0x000000000208c2ca */ /* 0x000fe200000e0000 */
[----:B------:R-:W-:Y:S01]  /*4400*/  VOTEU.ALL UP1, P4 ;  /* 0x0000000000ff7886 */ /* 0x000fe20002020000 */
[----:B------:R-:W-:Y:S01]  /*4410*/  @!P4 R2UR UR9, R8 ;  /* 0x000000000809c2ca */ /* 0x000fe200000e0000 */
[----:B-1----:R-:W-:Y:S01]  /*4420*/  @!P4 IMAD.MOV.U32 R0, RZ, RZ, 0x2000 ;  /* 0x00002000ff00c424 */ /* 0x002fe200078e00ff */
[----:B------:R-:W-:Y:S01]  /*4430*/  UMOV UR10, 0x0 ;  /* 0x00000000000a7882 */ /* 0x000fe20000000000 */
[----:B------:R-:W-:Y:S01]  /*4440*/  UMOV UR11, 0x10000000 ;  /* 0x10000000000b7882 */ /* 0x000fe20000000000 */
[----:B------:R-:W-:Y:S01]  /*4450*/  @!UP1 UIADD3 UR24, UPT, UPT, UR7, 0x200, URZ ;  /* 0x0000020007189890 */ /* 0x000fe2000fffe0ff */
[----:B------:R-:W-:Y:S01]  /*4460*/  VOTEU.ALL UP1, P4 ;  /* 0x0000000000ff7886 */ /* 0x000fe20002020000 */
[----:B------:R-:W-:Y:S05]  /*4470*/  UMOV UR28, UR36 ;  /* 0x00000024001c7c82 */ /* 0x000fea0008000000 */
[----:B------:R-:W-:Y:S01]  /*4480*/  IMAD.U32 R9, RZ, RZ, UR8 ;  /* 0x00000008ff097e24 */ /* 0x000fe2000f8e00ff */
[----:B------:R-:W-:Y:S01]  /*4490*/  UPRMT UR8, UR37, 0x654, UR25 ;  /* 0x0000065425087896 */ /* 0x000fe20008000019 */
[----:B------:R-:W-:Y:S03]  /*44a0*/  IMAD.U32 R8, RZ, RZ, UR9 ;  /* 0x00000009ff087e24 */ /* 0x000fe6000f8e00ff */
[----:B------:R-:W-:Y:S02]  /*44b0*/  @!P4 R2UR UR15, R9 ;  /* 0x00000000090fc2ca */ /* 0x000fe400000e0000 */
[----:B------:R-:W-:Y:S02]  /*44c0*/  @!P4 R2UR UR14, R8 ;  /* 0x00000000080ec2ca */ /* 0x000fe400000e0000 */
[----:B------:R-:W-:Y:S05]  /*44d0*/  @!P4 IADD3 R8, P0, PT, R30, 0x580, RZ ;  /* 0x000005801e08c810 */ /* 0x000fea0007f1e0ff */
[----:B------:R-:W-:Y:S06]  /*44e0*/  @!P4 IMAD.X R2, RZ, RZ, R31, P0 ;  /* 0x000000ffff02c224 */ /* 0x000fec00000e061f */
[----:B------:R1:W-:Y:S01]  /*44f0*/  @!UP1 UTMALDG.3D [UR24], [UR14], desc[UR10] ;  /* 0x00000a180e0095b4 */ /* 0x0003e20008011000 */
[----:B------:R1:W-:Y:S01]  /*4500*/  @!P4 SYNCS.ARRIVE.TRANS64.RED.A0TR RZ, [UR7+0x30], R0 ;  /* 0x00003000ffffc9a7 */ /* 0x0003e20008300407 */
[----:B------:R-:W-:Y:S01]  /*4510*/  SYNCS.ARRIVE.TRANS64.RED.A1T0 RZ, [UR8], RZ ;  /* 0x000000ffffff79a7 */ /* 0x000fe20008100408 */
[----:B------:R-:W2:Y:S02]  /*4520*/  SYNCS.PHASECHK.TRANS64.TRYWAIT P2, [UR7+0x50], R14 ;  /* 0x0000500eff0075a7 */ /* 0x000ea40008041107 */
[----:B-12---:R-:W-:Y:S05]  /*4530*/  @!P2 BRA `(.L_x_74) ;  /* 0x0000004000d0a947 */ /* 0x006fea0003800000 */
.L_x_151:
[----:B------:R-:W2:Y:S01]  /*4540*/  LDC.64 R12, c[0x0][0xb18] ;  /* 0x0002c600ff0c7b82 */ /* 0x000ea20000000a00 */
[----:B------:R-:W-:Y:S01]  /*4550*/  @!P4 R2UR UR8, R2 ;  /* 0x000000000208c2ca */ /* 0x000fe200000e0000 */
[----:B------:R-:W-:Y:S01]  /*4560*/  VOTEU.ALL UP1, P4 ;  /* 0x0000000000ff7886 */ /* 0x000fe20002020000 */
[----:B------:R-:W-:Y:S01]  /*4570*/  @!P4 R2UR UR9, R8 ;  /* 0x000000000809c2ca */ /* 0x000fe200000e0000 */
[----:B-1----:R-:W-:Y:S01]  /*4580*/  @!P4 IMAD.MOV.U32 R0, RZ, RZ, 0x2000 ;  /* 0x00002000ff00c424 */ /* 0x002fe200078e00ff */
[----:B------:R-:W-:Y:S03]  /*4590*/  UMOV UR10, 0x0 ;  /* 0x00000000000a7882 */ /* 0x000fe60000000000 */
[----:B------:R-:W1:Y:S01]  /*45a0*/  @!P1 LDC R2, c[0x0][0xb0c] ;  /* 0x0002c300ff029b82 */ /* 0x000e620000000800 */
[----:B------:R-:W-:Y:S01]  /*45b0*/  @!UP1 UIADD3 UR18, UPT, UPT, UR26, 0x20, URZ ;  /* 0x000000201a129890 */ /* 0x000fe2000fffe0ff */
[----:B------:R-:W-:Y:S01]  /*45c0*/  @P3 SHF.R.U32.HI R26, RZ, 0x10, R21 ;  /* 0x00000010ff1a3819 */ /* 0x000fe20000011615 */
[----:B------:R-:W-:Y:S01]  /*45d0*/  @!UP1 UIADD3 UR16, UPT, UPT, UR7, 0x2200, URZ ;  /* 0x0000220007109890 */ /* 0x000fe2000fffe0ff */
[----:B------:R-:W-:Y:S01]  /*45e0*/  VIADD R28, R28, 0x1 ;  /* 0x000000011c1c7836 */ /* 0x000fe20000000000 */
[----:B------:R-:W-:Y:S01]  /*45f0*/  VOTEU.ALL UP1, P4 ;  /* 0x0000000000ff7886 */ /* 0x000fe20002020000 */
[----:B------:R-:W-:Y:S01]  /*4600*/  UMOV UR11, 0x10000000 ;  /* 0x10000000000b7882 */ /* 0x000fe20000000000 */
[----:B------:R-:W-:Y:S01]  /*4610*/  UMOV UR19, UR27 ;  /* 0x0000001b00137c82 */ /* 0x000fe20008000000 */
[----:B------:R-:W-:Y:S01]  /*4620*/  IMAD.U32 R9, RZ, RZ, UR8 ;  /* 0x00000008ff097e24 */ /* 0x000fe2000f8e00ff */
[----:B------:R-:W-:Y:S01]  /*4630*/  UMOV UR20, UR36 ;  /* 0x0000002400147c82 */ /* 0x000fe20008000000 */
[----:B------:R-:W-:Y:S01]  /*4640*/  IMAD.U32 R8, RZ, RZ, UR9 ;  /* 0x00000009ff087e24 */ /* 0x000fe2000f8e00ff */
[----:B------:R-:W-:Y:S02]  /*4650*/  UPRMT UR8, UR37, 0x654, UR17 ;  /* 0x0000065425087896 */ /* 0x000fe40008000011 */
[----:B------:R-:W-:Y:S02]  /*4660*/  @!P4 R2UR UR15, R9 ;  /* 0x00000000090fc2ca */ /* 0x000fe400000e0000 */
[----:B------:R-:W-:Y:S02]  /*4670*/  @!P4 R2UR UR14, R8 ;  /* 0x00000000080ec2ca */ /* 0x000fe400000e0000 */
[----:B------:R-:W3:Y:S11]  /*4680*/  LDC.64 R8, c[0x0][0xb10] ;  /* 0x0002c400ff087b82 */ /* 0x000ef60000000a00 */
[----:B------:R1:W-:Y:S01]  /*4690*/  @!UP1 UTMALDG.3D [UR16], [UR14], desc[UR10] ;  /* 0x00000a100e0095b4 */ /* 0x0003e20008011000 */
[----:B------:R5:W-:Y:S01]  /*46a0*/  @!P4 SYNCS.ARRIVE.TRANS64.RED.A0TR RZ, [UR7+0x38], R0 ;  /* 0x00003800ffffc9a7 */ /* 0x000be20008300407 */
[C---:B---3--:R-:W-:Y:S01]  /*46b0*/  @!P1 IMAD.HI.U32 R8, R11.reuse, R8, RZ ;  /* 0x000000080b089227 */ /* 0x048fe200078e00ff */
[----:B--2---:R-:W-:Y:S02]  /*46c0*/  @!P1 ISETP.NE.AND P0, PT, R12, 0x1, PT ;  /* 0x000000010c00980c */ /* 0x004fe40003f05270 */
[----:B-1----:R-:W-:Y:S01]  /*46d0*/  @!P1 ISETP.NE.AND P2, PT, R2, 0x1, PT ;  /* 0x000000010200980c */ /* 0x002fe20003f45270 */
[----:B------:R-:W-:Y:S01]  /*46e0*/  SYNCS.ARRIVE.TRANS64.RED.A1T0 RZ, [UR8], RZ ;  /* 0x000000ffffff79a7 */ /* 0x000fe20008100408 */
[C---:B------:R-:W-:Y:S01]  /*46f0*/  @!P1 IMAD.HI.U32 R13, R10.reuse, R13, RZ ;  /* 0x0000000d0a0d9227 */ /* 0x040fe200078e00ff */
[----:B------:R-:W-:Y:S04]  /*4700*/  @!P1 SHF.R.U32.HI R8, RZ, R9, R8 ;  /* 0x00000009ff089219 */ /* 0x000fe80000011608 */
[----:B------:R-:W-:Y:S01]  /*4710*/  @!P1 SEL R8, R11, R8, !P2 ;  /* 0x000000080b089207 */ /* 0x000fe20005000000 */
[----:B------:R-:W1:Y:S01]  /*4720*/  SYNCS.PHASECHK.TRANS64.TRYWAIT P5, [UR7+0x58], R14 ;  /* 0x0000580eff0075a7 */ /* 0x000e6200080a1107 */
[----:B-----5:R-:W2:Y:S02]  /*4730*/  @!P1 LDC R0, c[0x0][0xb20] ;  /* 0x0002c800ff009b82 */ /* 0x020ea40000000800 */
[----:B--2---:R-:W-:Y:S04]  /*4740*/  @!P1 SHF.R.U32.HI R0, RZ, R0, R13 ;  /* 0x00000000ff009219 */ /* 0x004fe8000001160d */
[----:B------:R-:W-:Y:S05]  /*4750*/  @!P1 SEL R9, R10, R0, !P0 ;  /* 0x000000000a099207 */ /* 0x000fea0004000000 */
[----:B------:R-:W-:Y:S02]  /*4760*/  @!P1 IMAD.IADD R0, R9, 0x1, -R8 ;  /* 0x0000000109009824 */ /* 0x000fe400078e0a08 */
[----:B------:R-:W-:Y:S02]  /*4770*/  @!P1 IMAD.IADD R8, R8, 0x1, -R9 ;  /* 0x0000000108089824 */ /* 0x000fe400078e0a09 */
[----:B------:R-:W-:Y:S02]  /*4780*/  @!P1 IMAD R11, R0, R2, R11 ;  /* 0x00000002000b9224 */ /* 0x000fe400078e020b */
[----:B------:R-:W-:Y:S01]  /*4790*/  @!P1 IMAD R10, R8, R12, R10 ;  /* 0x0000000c080a9224 */ /* 0x000fe200078e020a */
[----:B-1----:R-:W-:Y:S06]  /*47a0*/  @!P5 BRA `(.L_x_75) ;  /* 0x00000040004cd947 */ /* 0x002fec0003800000 */
.L_x_153:
[----:B------:R-:W-:Y:S01]  /*47b0*/  @!P4 IADD3 R2, P0, PT, R30, 0x580, RZ ;  /* 0x000005801e02c810 */ /* 0x000fe20007f1e0ff */
[----:B------:R-:W-:Y:S01]  /*47c0*/  VOTEU.ALL UP1, P4 ;  /* 0x0000000000ff7886 */ /* 0x000fe20002020000 */
[----:B------:R-:W-:Y:S01]  /*47d0*/  UMOV UR18, 0x0 ;  /* 0x0000000000127882 */ /* 0x000fe20000000000 */
[----:B------:R-:W-:Y:S01]  /*47e0*/  UMOV UR19, 0x10000000 ;  /* 0x1000000000137882 */ /* 0x000fe20000000000 */
[----:B------:R-:W-:Y:S01]  /*47f0*/  @!P4 R2UR UR9, R2 ;  /* 0x000000000209c2ca */ /* 0x000fe200000e0000 */
[----:B-1----:R-:W-:Y:S01]  /*4800*/  @!P4 IMAD.X R0, RZ, RZ, R31, P0 ;  /* 0x000000ffff00c224 */ /* 0x002fe200000e061f */
[----:B------:R-:W-:Y:S01]  /*4810*/  @!UP1 UIADD3 UR10, UPT, UPT, UR26, 0x40, URZ ;  /* 0x000000401a0a9890 */ /* 0x000fe2000fffe0ff */
[----:B------:R-:W-:Y:S01]  /*4820*/  ISETP.NE.AND P0, PT, R28, 0x2, PT ;  /* 0x000000021c00780c */ /* 0x000fe20003f05270 */
[----:B------:R-:W-:Y:S01]  /*4830*/  UMOV UR11, UR27 ;  /* 0x0000001b000b7c82 */ /* 0x000fe20008000000 */
[----:B------:R-:W-:Y:S01]  /*4840*/  UMOV UR12, UR36 ;  /* 0x00000024000c7c82 */ /* 0x000fe20008000000 */
[----:B------:R-:W-:Y:S01]  /*4850*/  @!P4 R2UR UR8, R0 ;  /* 0x000000000008c2ca */ /* 0x000fe200000e0000 */
[----:B------:R-:W-:Y:S01]  /*4860*/  IMAD.IADD R14, R10, 0x1, R86 ;  /* 0x000000010a0e7824 */ /* 0x000fe200078e0256 */
[----:B------:R-:W-:Y:S01]  /*4870*/  @P3 R2UR UR36, R26 ;  /* 0x000000001a2432ca */ /* 0x000fe200000e0000 */
[----:B------:R-:W-:Y:S01]  /*4880*/  IMAD.IADD R15, R11, 0x1, R87 ;  /* 0x000000010b0f7824 */ /* 0x000fe200078e0257 */
[----:B------:R-:W-:Y:S02]  /*4890*/  SEL R0, RZ, 0x1, P0 ;  /* 0x00000001ff007807 */ /* 0x000fe40000000000 */
[----:B------:R-:W-:Y:S01]  /*48a0*/  LOP3.LUT R29, R29, 0x1, RZ, 0x3c, !PT ;  /* 0x000000011d1d7812 */ /* 0x000fe200078e3cff */
[----:B------:R-:W-:Y:S01]  /*48b0*/  IMAD.U32 R8, RZ, RZ, UR9 ;  /* 0x00000009ff087e24 */ /* 0x000fe2000f8e00ff */
[----:B------:R-:W-:Y:S01]  /*48c0*/  @!UP1 UIADD3 UR9, UPT, UPT, UR7, 0x40, URZ ;  /* 0x0000004007099890 */ /* 0x000fe2000fffe0ff */
[----:B------:R-:W-:Y:S02]  /*48d0*/  LOP3.LUT R27, R27, R0, RZ, 0x3c, !PT ;  /* 0x000000001b1b7212 */ /* 0x000fe400078e3cff */
[----:B------:R-:W-:Y:S02]  /*48e0*/  SEL R28, R28, RZ, P0 ;  /* 0x000000ff1c1c7207 */ /* 0x000fe40000000000 */
[----:B------:R-:W-:Y:S01]  /*48f0*/  IMAD.U32 R9, RZ, RZ, UR8 ;  /* 0x00000008ff097e24 */ /* 0x000fe2000f8e00ff */
[----:B------:R-:W-:Y:S01]  /*4900*/  @!P4 R2UR UR14, R8 ;  /* 0x00000000080ec2ca */ /* 0x000fe200000e0000 */
[----:B------:R-:W-:Y:S01]  /*4910*/  @!UP1 UIADD3 UR8, UPT, UPT, UR7, 0x4200, URZ ;  /* 0x0000420007089890 */ /* 0x000fe2000fffe0ff */
[----:B------:R-:W-:Y:S02]  /*4920*/  VOTEU.ALL UP1, P4 ;  /* 0x0000000000ff7886 */ /* 0x000fe40002020000 */
[----:B------:R-:W-:Y:S11]  /*4930*/  @!P4 R2UR UR15, R9 ;  /* 0x00000000090fc2ca */ /* 0x000ff600000e0000 */
[----:B------:R-:W-:Y:S02]  /*4940*/  @!UPT UIADD3 URZ, UPT, UPT, URZ, URZ, URZ ;  /* 0x000000fffffff290 */ /* 0x000fe4000fffe0ff */
[----:B------:R2:W-:Y:S01]  /*4950*/  @!UP1 UTMALDG.3D [UR8], [UR14], desc[UR18] ;  /* 0x000012080e0095b4 */ /* 0x0005e20008011000 */
[----:B------:R2:W-:Y:S01]  /*4960*/  @!P4 SYNCS.ARRIVE.TRANS64.RED.A0TR RZ, [UR7+0x40], R25 ;  /* 0x00004019ffffc9a7 */ /* 0x0005e20008300407 */
[----:B------:R-:W-:Y:S01]  /*4970*/  UPLOP3.LUT UP1, UPT, UPT, UPT, UPT, 0x80, 0x8 ;  /* 0x000000000008789c */ /* 0x000fe20003f2f070 */
[----:B------:R-:W-:Y:S01]  /*4980*/  SYNCS.ARRIVE.TRANS64.RED.A1T0 RZ, [UR13], RZ ;  /* 0x000000ffffff79a7 */ /* 0x000fe2000810040d */
[----:B------:R-:W-:Y:S09]  /*4990*/  @P3 BRA `(.L_x_76) ;  /* 0xfffffff000f83947 */ /* 0x000ff2000383ffff */
[----:B------:R-:W-:-:S04]  /*49a0*/  SHF.L.U32 R2, R29, 0x1f, RZ ;  /* 0x0000001f1d027819 */ /* 0x000fc800000006ff */
[----:B------:R-:W1:Y:S02]  /*49b0*/  SYNCS.PHASECHK.TRANS64.TRYWAIT P0, [UR7+0x48], R2 ;  /* 0x00004802ff0075a7 */ /* 0x000e640008001107 */
[----:B-1----:R-:W-:Y:S05]  /*49c0*/  @!P0 BRA `(.L_x_77) ;  /* 0x0000003c00dc8947 */ /* 0x002fea0003800000 */
.L_x_155:
[----:B------:R-:W3:Y:S02]  /*49d0*/  SYNCS.PHASECHK.TRANS64.TRYWAIT P0, [UR7+0x50], R2 ;  /* 0x00005002ff0075a7 */ /* 0x000ee40008001107 */
[----:B---3--:R-:W-:Y:S05]  /*49e0*/  @!P0 BRA `(.L_x_78) ;  /* 0x0000003c00ec8947 */ /* 0x008fea0003800000 */
.L_x_157:
[----:B-1----:R-:W-:-:S07]  /*49f0*/  MOV R0, UR7 ;  /* 0x0000000700007c02 */ /* 0x002fce0008000f00 */
.L_x_79:
[----:B-1----:R-:W-:-:S04]  /*4a00*/  SHF.L.U32 R2, R29, 0x1f, RZ ;  /* 0x0000001f1d027819 */ /* 0x002fc800000006ff */
[----:B------:R1:W3:Y:S03]  /*4a10*/  SYNCS.PHASECHK.TRANS64.TRYWAIT P0, [R0+URZ+0x58], R2 ;  /* 0x00005802000075a7 */ /* 0x0002e600080011ff */
[----:B---3--:R-:W-:Y:S05]  /*4a20*/  @!P0 NANOSLEEP.SYNCS 0x989680 ;  /* 0x009896800000895d */ /* 0x008fea0003900000 */
[----:B------:R-:W3:Y:S02]  /*4a30*/  @!P0 SYNCS.PHASECHK.TRANS64 P0, [R0+URZ+0x58], R2 ;  /* 0x00005802000085a7 */ /* 0x000ee400080010ff */
[----:B--23--:R-:W-:Y:S05]  /*4a40*/  @P0 EXIT ;  /* 0x000000000000094d */ /* 0x00cfea0003800000 */
[----:B------:R-:W-:Y:S05]  /*4a50*/  BRA `(.L_x_79) ;  /* 0xfffffffc00e87947 */ /* 0x000fea000383ffff */
.L_x_66:
[----:B------:R-:W-:-:S06]  /*4a60*/  UISETP.GE.AND UP1, UPT, UR8, 0x4, UPT ;  /* 0x000000040800788c */ /* 0x000fcc000bf26270 */
[----:B------:R-:W-:-:S13]  /*4a70*/  PLOP3.LUT P0, PT, PT, PT, UP1, 0x80, 0x8 ;  /* 0x000000000008781c */ /* 0x000fda0003f0f018 */
[----:B------:R-:W-:Y:S05]  /*4a80*/  @!P0 EXIT ;  /* 0x000000000000894d */ /* 0x000fea0003800000 */
[----:B------:R-:W-:Y:S01]  /*4a90*/  BAR.SYNC.DEFER_BLOCKING 0x6, 0xa0 ;  /* 0x0182800000007b1d */ /* 0x000fe20000010000 */
[C---:B------:R-:W-:Y:S01]  /*4aa0*/  IMAD.SHL.U32 R2, R101.reuse, 0x20, RZ ;  /* 0x0000002065027824 */ /* 0x040fe200078e00ff */
[C---:B------:R-:W-:Y:S01]  /*4ab0*/  SHF.L.U32 R36, R101.reuse, 0x10, RZ ;  /* 0x0000001065247819 */ /* 0x040fe200000006ff */
[C---:B------:R-:W-:Y:S01]  /*4ac0*/  IMAD.SHL.U32 R100, R101.reuse, 0x4, RZ ;  /* 0x0000000465647824 */ /* 0x040fe200078e00ff */
[C---:B------:R-:W-:Y:S01]  /*4ad0*/  LOP3.LUT R102, R101.reuse, 0x60, RZ, 0xc0, !PT ;  /* 0x0000006065667812 */ /* 0x040fe200078ec0ff */
[----:B------:R-:W-:Y:S01]  /*4ae0*/  HFMA2 R97, -RZ, RZ, 0, 5.9604644775390625e-08 ;  /* 0x00000001ff617431 */ /* 0x000fe200000001ff */
[----:B------:R-:W-:Y:S02]  /*4af0*/  UMOV UR48, 0x400 ;  /* 0x0000040000307882 */ /* 0x000fe40000000000 */
[----:B------:R-:W1:Y:S01]  /*4b00*/  LDC R91, c[0x0][0x370] ;  /* 0x0000dc00ff5b7b82 */ /* 0x000e620000000800 */
[----:B------:R-:W-:Y:S01]  /*4b10*/  ULEA UR48, UR37, UR48, 0x18 ;  /* 0x0000003025307291 */ /* 0x000fe2000f8ec0ff */
[----:B------:R-:W-:Y:S01]  /*4b20*/  LOP3.LUT R3, R2, 0xc0, RZ, 0xc0, !PT ;  /* 0x000000c002037812 */ /* 0x000fe200078ec0ff */
[----:B------:R-:W-:Y:S01]  /*4b30*/  HFMA2 R95, -RZ, RZ, 0, 0 ;  /* 0x00000000ff5f7431 */ /* 0x000fe200000001ff */
[----:B------:R-:W-:Y:S01]  /*4b40*/  LOP3.LUT R99, R101, 0x2, RZ, 0xc0, !PT ;  /* 0x0000000265637812 */ /* 0x000fe200078ec0ff */
[----:B------:R-:W-:Y:S01]  /*4b50*/  UIADD3 UR4, UPT, UPT, UR48, 0x200, URZ ;  /* 0x0000020030047890 */ /* 0x000fe2000fffe0ff */
[----:B------:R-:W-:Y:S01]  /*4b60*/  LOP3.LUT R100, R3, 0x18, R100, 0xf8, !PT ;  /* 0x0000001803647812 */ /* 0x000fe200078ef864 */
[----:B------:R-:W-:Y:S01]  /*4b70*/  IMAD.MOV.U32 R48, RZ, RZ, RZ ;  /* 0x000000ffff307224 */ /* 0x000fe200078e00ff */
[----:B------:R-:W2:Y:S01]  /*4b80*/  LDC R43, c[0x0][0xb0c] ;  /* 0x0002c300ff2b7b82 */ /* 0x000ea20000000800 */
[----:B------:R-:W-:Y:S01]  /*4b90*/  LOP3.LUT R36, R36, 0x600000, RZ, 0xc0, !PT ;  /* 0x0060000024247812 */ /* 0x000fe200078ec0ff */
[----:B------:R-:W-:Y:S01]  /*4ba0*/  IMAD.MOV.U32 R105, RZ, RZ, RZ ;  /* 0x000000ffff697224 */ /* 0x000fe200078e00ff */
[----:B------:R-:W-:Y:S01]  /*4bb0*/  LOP3.LUT R100, R100, 0xf20, R2, 0xf8, !PT ;  /* 0x00000f2064647812 */ /* 0x000fe200078ef802 */
[----:B------:R-:W-:Y:S01]  /*4bc0*/  IMAD.U32 R93, RZ, RZ, UR4 ;  /* 0x00000004ff5d7e24 */ /* 0x000fe2000f8e00ff */
[----:B------:R-:W-:Y:S01]  /*4bd0*/  LOP3.LUT R101, R101, 0x4, RZ, 0xc0, !PT ;  /* 0x0000000465657812 */ /* 0x000fe200078ec0ff */
[----:B------:R-:W4:Y:S01]  /*4be0*/  LDCU.64 UR52, c[0x0][0x348] ;  /* 0x00006900ff3477ac */ /* 0x000f220008000a00 */
[----:B------:R-:W-:Y:S01]  /*4bf0*/  MOV R96, RZ ;  /* 0x000000ff00607202 */ /* 0x000fe20000000f00 */
[----:B------:R-:W1:Y:S01]  /*4c00*/  LDC R89, c[0x0][0xb20] ;  /* 0x0002c800ff597b82 */ /* 0x000e620000000800 */
[----:B------:R-:W3:Y:S01]  /*4c10*/  LDS R0, [UR48+0x120] ;  /* 0x00012030ff007984 */ /* 0x000ee20008000800 */
[----:B------:R-:W-:Y:S01]  /*4c20*/  IMAD R100, R100, 0x2, R93 ;  /* 0x0000000264647824 */ /* 0x000fe200078e025d */
[----:B------:R-:W1:Y:S03]  /*4c30*/  LDCU.64 UR38, c[0x0][0x888] ;  /* 0x00011100ff2677ac */ /* 0x000e660008000a00 */
[--C-:B------:R-:W-:Y:S01]  /*4c40*/  IMAD R99, R99, -0x10, R100.reuse ;  /* 0xfffffff063637824 */ /* 0x100fe200078e0264 */
[----:B------:R-:W1:Y:S01]  /*4c50*/  LDCU.64 UR44, c[0x0][0x890] ;  /* 0x00011200ff2c77ac */ /* 0x000e620008000a00 */
[----:B------:R-:W1:Y:S01]  /*4c60*/  LDC R42, c[0x0][0xb30] ;  /* 0x0002cc00ff2a7b82 */ /* 0x000e620000000800 */
[----:B------:R-:W-:Y:S01]  /*4c70*/  IMAD R98, R101, -0x10, R100 ;  /* 0xfffffff065627824 */ /* 0x000fe200078e0264 */
[----:B------:R-:W-:Y:S01]  /*4c80*/  UMOV UR50, URZ ;  /* 0x000000ff00327c82 */ /* 0x000fe20008000000 */
[----:B------:R-:W-:-:S05]  /*4c90*/  UMOV UR49, URZ ;  /* 0x000000ff00317c82 */ /* 0x000fca0008000000 */
[----:B------:R-:W1:Y:S08]  /*4ca0*/  LDC.64 R84, c[0x0][0xb10] ;  /* 0x0002c400ff547b82 */ /* 0x000e700000000a00 */
[----:B------:R-:W1:Y:S08]  /*4cb0*/  LDC.64 R40, c[0x0][0xb18] ;  /* 0x0002c600ff287b82 */ /* 0x000e700000000a00 */
[----:B------:R-:W1:Y:S08]  /*4cc0*/  LDC.64 R38, c[0x0][0xb28] ;  /* 0x0002ca00ff267b82 */ /* 0x000e700000000a00 */
[----:B------:R-:W1:Y:S01]  /*4cd0*/  LDC.64 R82, c[0x0][0x8b0] ;  /* 0x00022c00ff527b82 */ /* 0x000e620000000a00 */
[----:B---3--:R-:W-:-:S07]  /*4ce0*/  IMAD.IADD R36, R0, 0x1, R36 ;  /* 0x0000000100247824 */ /* 0x008fce00078e0224 */
[----:B------:R-:W3:Y:S08]  /*4cf0*/  LDC.64 R80, c[0x0][0x8a8] ;  /* 0x00022a00ff507b82 */ /* 0x000ef00000000a00 */
[----:B--2-4-:R-:W1:Y:S02]  /*4d00*/  LDC R90, c[0x0][0x374] ;  /* 0x0000dd00ff5a7b82 */ /* 0x014e640000000800 */
.L_x_116:
[----:B------:R-:W-:Y:S02]  /*4d10*/  LEA R0, R105, UR48, 0x3 ;  /* 0x0000003069007c11 */ /* 0x000fe4000f8e18ff */
[----:B------:R-:W-:Y:S02]  /*4d20*/  SHF.L.U32 R2, R95, 0x1f, RZ ;  /* 0x0000001f5f027819 */ /* 0x000fe400000006ff */
[----:B-1----:R-:W-:Y:S02]  /*4d30*/  LEA R16, R105, UR48, 0x4 ;  /* 0x0000003069107c11 */ /* 0x002fe4000f8e20ff */
[----:B------:R-:W2:Y:S02]  /*4d40*/  SYNCS.PHASECHK.TRANS64.TRYWAIT P0, [R0+URZ+0x70], R2 ;  /* 0x00007002000075a7 */ /* 0x000ea400080011ff */
[----:B--23--:R-:W-:Y:S05]  /*4d50*/  @!P0 BRA `(.L_x_80) ;  /* 0x0000003c00288947 */ /* 0x00cfea0003800000 */
.L_x_158:
[----:B------:R-:W4:Y:S01]  /*4d60*/  LDC.64 R10, c[0x0][0xb10] ;  /* 0x0002c400ff0a7b82 */ /* 0x000f220000000a00 */
[----:B------:R-:W3:Y:S01]  /*4d70*/  LDS.128 R16, [R16+0x100] ;  /* 0x0001000010107984 */ /* 0x000ee20000000c00 */
[----:B-1----:R-:W-:Y:S01]  /*4d80*/  ISETP.NE.AND P1, PT, R42, 0x1, PT ;  /* 0x000000012a00780c */ /* 0x002fe20003f25270 */
[----:B--2---:R-:W-:Y:S01]  /*4d90*/  VIADD R0, R0, 0x80 ;  /* 0x0000008000007836 */ /* 0x004fe20000000000 */
[----:B------:R-:W-:Y:S04]  /*4da0*/  ISETP.GE.AND P0, PT, R37, 0x1, PT ;  /* 0x000000012500780c */ /* 0x000fe80003f06270 */
[----:B------:R-:W1:Y:S01]  /*4db0*/  LDC.64 R8, c[0x0][0xb18] ;  /* 0x0002c600ff087b82 */ /* 0x000e620000000a00 */
[----:B------:R-:W-:Y:S01]  /*4dc0*/  PRMT R0, RZ, 0x654, R0 ;  /* 0x00000654ff007816 */ /* 0x000fe20000000000 */
[----:B------:R-:W-:Y:S01]  /*4dd0*/  @!PT LDS RZ, [RZ] ;  /* 0x00000000fffff984 */ /* 0x000fe20000000800 */
[----:B------:R-:W-:Y:S01]  /*4de0*/  @!PT LDS RZ, [RZ] ;  /* 0x00000000fffff984 */ /* 0x000fe20000000800 */
[----:B------:R-:W-:Y:S01]  /*4df0*/  @!PT LDS RZ, [RZ] ;  /* 0x00000000fffff984 */ /* 0x000fe20000000800 */
[----:B------:R-:W-:Y:S01]  /*4e00*/  @!PT LDS RZ, [RZ] ;  /* 0x00000000fffff984 */ /* 0x000fe20000000800 */
[----:B------:R2:W-:Y:S06]  /*4e10*/  MEMBAR.ALL.CTA ;  /* 0x0000000000007992 */ /* 0x0005ec0000008000 */
[----:B--2---:R-:W2:Y:S01]  /*4e20*/  FENCE.VIEW.ASYNC.S ;  /* 0x00000000000073c6 */ /* 0x004ea20000000000 */
[----:B------:R-:W1:Y:S08]  /*4e30*/  @!P1 LDC R12, c[0x0][0xb20] ;  /* 0x0002c800ff0c9b82 */ /* 0x000e700000000800 */
[----:B------:R-:W1:Y:S01]  /*4e40*/  @!P1 LDC R7, c[0x0][0xb0c] ;  /* 0x0002c300ff079b82 */ /* 0x000e620000000800 */
[----:B--2---:R2:W-:Y:S01]  /*4e50*/  SYNCS.ARRIVE.TRANS64.RED.A1T0 RZ, [R0+URZ], RZ ;  /* 0x000000ff00ff79a7 */ /* 0x0045e200081004ff */
[----:B---3--:R-:W-:Y:S04]  /*4e60*/  LOP3.LUT P4, RZ, R18, 0x1, RZ, 0xc0, !PT ;  /* 0x0000000112ff7812 */ /* 0x008fe8000788c0ff */
[----:B------:R-:W-:Y:S09]  /*4e70*/  P2R R103, PR, RZ, 0x10 ;  /* 0x00000010ff677803 */ /* 0x000ff20000000000 */
[----:B------:R-:W-:Y:S02]  /*4e80*/  @P4 MOV R45, R16 ;  /* 0x00000010002d4202 */ /* 0x000fe40000000f00 */
[----:B------:R-:W-:Y:S01]  /*4e90*/  @P4 LOP3.LUT R44, R17, 0xffff, RZ, 0xc0, !PT ;  /* 0x0000ffff112c4812 */ /* 0x000fe200078ec0ff */
[----:B--2-4-:R-:W-:Y:S06]  /*4ea0*/  @!P0 BRA `(.L_x_81) ;  /* 0x0000000000a48947 */ /* 0x014fec0003800000 */
[----:B------:R-:W-:Y:S01]  /*4eb0*/  IMAD.HI.U32 R0, R90, R41, RZ ;  /* 0x000000295a007227 */ /* 0x000fe200078e00ff */
[----:B------:R-:W-:Y:S02]  /*4ec0*/  ISETP.NE.AND P0, PT, R40, 0x1, PT ;  /* 0x000000012800780c */ /* 0x000fe40003f05270 */
[----:B------:R-:W-:Y:S01]  /*4ed0*/  ISETP.NE.AND P2, PT, R37, 0x1, PT ;  /* 0x000000012500780c */ /* 0x000fe20003f45270 */
[----:B------:R-:W-:Y:S01]  /*4ee0*/  IMAD.HI.U32 R4, R91, R84, RZ ;  /* 0x000000545b047227 */ /* 0x000fe200078e00ff */
[----:B------:R-:W-:Y:S02]  /*4ef0*/  SHF.R.U32.HI R0, RZ, R89, R0 ;  /* 0x00000059ff007219 */ /* 0x000fe40000011600 */
[----:B------:R-:W-:Y:S01]  /*4f00*/  ISETP.NE.AND P3, PT, R43, 0x1, PT ;  /* 0x000000012b00780c */ /* 0x000fe20003f65270 */
[----:B------:R-:W-:Y:S01]  /*4f10*/  IMAD.HI.U32 R6, R44, R41, RZ ;  /* 0x000000292c067227 */ /* 0x000fe200078e00ff */
[-C--:B------:R-:W-:Y:S02]  /*4f20*/  SHF.R.U32.HI R4, RZ, R85.reuse, R4 ;  /* 0x00000055ff047219 */ /* 0x080fe40000011604 */
[----:B------:R-:W-:Y:S01]  /*4f30*/  SEL R0, R90, R0, !P0 ;  /* 0x000000005a007207 */ /* 0x000fe20004000000 */
[----:B------:R-:W-:Y:S01]  /*4f40*/  IMAD.HI.U32 R5, R45, R84, RZ ;  /* 0x000000542d057227 */ /* 0x000fe200078e00ff */
[----:B------:R-:W-:Y:S03]  /*4f50*/  SEL R4, R91, R4, !P3 ;  /* 0x000000045b047207 */ /* 0x000fe60005800000 */
[-C--:B------:R-:W-:Y:S01]  /*4f60*/  IMAD.HI.U32 R3, R0, R38.reuse, RZ ;  /* 0x0000002600037227 */ /* 0x080fe200078e00ff */
[----:B------:R-:W-:Y:S03]  /*4f70*/  SHF.R.U32.HI R5, RZ, R85, R5 ;  /* 0x00000055ff057219 */ /* 0x000fe60000011605 */
[----:B------:R-:W-:Y:S01]  /*4f80*/  IMAD.HI.U32 R2, R4, R38, RZ ;  /* 0x0000002604027227 */ /* 0x000fe200078e00ff */
[----:B------:R-:W-:Y:S02]  /*4f90*/  @P2 SHF.R.U32.HI R0, RZ, R39, R3 ;  /* 0x00000027ff002219 */ /* 0x000fe40000011603 */
[----:B------:R-:W-:Y:S02]  /*4fa0*/  SHF.R.U32.HI R3, RZ, R89, R6 ;  /* 0x00000059ff037219 */ /* 0x000fe40000011606 */
[----:B------:R-:W-:Y:S01]  /*4fb0*/  @P2 SHF.R.U32.HI R4, RZ, R39, R2 ;  /* 0x00000027ff042219 */ /* 0x000fe20000011602 */
[----:B------:R-:W-:Y:S01]  /*4fc0*/  IMAD R0, R37, R0, RZ ;  /* 0x0000000025007224 */ /* 0x000fe200078e02ff */
[----:B------:R-:W-:Y:S02]  /*4fd0*/  SEL R3, R44, R3, !P0 ;  /* 0x000000032c037207 */ /* 0x000fe40004000000 */
[----:B------:R-:W-:Y:S01]  /*4fe0*/  SEL R2, R45, R5, !P3 ;  /* 0x000000052d027207 */ /* 0x000fe20005800000 */
[----:B------:R-:W-:Y:S01]  /*4ff0*/  IMAD R5, R37, R4, RZ ;  /* 0x0000000425057224 */ /* 0x000fe200078e02ff */
[C---:B------:R-:W-:Y:S01]  /*5000*/  ISETP.GE.AND P0, PT, R3.reuse, R0, PT ;  /* 0x000000000300720c */ /* 0x040fe20003f06270 */
[C---:B------:R-:W-:Y:S03]  /*5010*/  IMAD.HI.U32 R0, R3.reuse, R38, RZ ;  /* 0x0000002603007227 */ /* 0x040fe600078e00ff */
[C---:B------:R-:W-:Y:S02]  /*5020*/  ISETP.GE.OR P0, PT, R2.reuse, R5, P0 ;  /* 0x000000050200720c */ /* 0x040fe40000706670 */
[----:B------:R-:W-:Y:S04]  /*5030*/  SHF.R.U32.HI R0, RZ, R39, R0 ;  /* 0x00000027ff007219 */ /* 0x000fe80000011600 */
        /* <DEDUP_REMOVED lines=15> */
[----:B------:R-:W-:Y:S07]  /*5130*/  IMAD R44, R3, R40, R44 ;  /* 0x00000028032c7224 */ /* 0x000fee00078e022c */
.L_x_81:
[----:B-1----:R-:W-:Y:S01]  /*5140*/  @!P1 ISETP.NE.AND P0, PT, R8, 0x1, PT ;  /* 0x000000010800980c */ /* 0x002fe20003f05270 */
[----:B------:R-:W-:Y:S01]  /*5150*/  @!P1 IMAD.HI.U32 R2, R44, R9, RZ ;  /* 0x000000092c029227 */ /* 0x000fe200078e00ff */
[----:B------:R-:W-:Y:S01]  /*5160*/  R2UR UR42, R15 ;  /* 0x000000000f2a72ca */ /* 0x000fe200000e0000 */
[----:B------:R-:W-:Y:S01]  /*5170*/  BSSY.RECONVERGENT B6, `(.L_x_82) ;  /* 0x0000031000067945 */ /* 0x000fe20003800200 */
[----:B------:R-:W-:Y:S01]  /*5180*/  R2UR UR41, R14 ;  /* 0x000000000e2972ca */ /* 0x000fe200000e0000 */
[----:B------:R-:W-:Y:S01]  /*5190*/  @!P1 IMAD.HI.U32 R0, R45, R10, RZ ;  /* 0x0000000a2d009227 */ /* 0x000fe200078e00ff */
[----:B------:R-:W-:Y:S02]  /*51a0*/  @!P1 SHF.R.U32.HI R2, RZ, R12, R2 ;  /* 0x0000000cff029219 */ /* 0x000fe40000011602 */
[----:B------:R-:W-:Y:S01]  /*51b0*/  @!P1 ISETP.NE.AND P2, PT, R7, 0x1, PT ;  /* 0x000000010700980c */ /* 0x000fe20003f45270 */
[----:B------:R-:W-:Y:S01]  /*51c0*/  VIADD R105, R105, 0x1 ;  /* 0x0000000169697836 */ /* 0x000fe20000000000 */
[----:B------:R-:W-:Y:S02]  /*51d0*/  @!P1 SEL R2, R44, R2, !P0 ;  /* 0x000000022c029207 */ /* 0x000fe40004000000 */
[----:B------:R-:W-:Y:S02]  /*51e0*/  @!P1 SHF.R.U32.HI R0, RZ, R11, R0 ;  /* 0x0000000bff009219 */ /* 0x000fe40000011600 */
[----:B------:R-:W-:Y:S01]  /*51f0*/  LOP3.LUT P0, RZ, R93, 0x1b0, RZ, 0xc0, !PT ;  /* 0x000001b05dff7812 */ /* 0x000fe2000780c0ff */
[----:B------:R-:W-:Y:S01]  /*5200*/  USHF.L.U32 UR42, UR42, 0x7, URZ ;  /* 0x000000072a2a7899 */ /* 0x000fe200080006ff */
[----:B------:R-:W-:Y:S01]  /*5210*/  @!P1 SEL R3, R45, R0, !P2 ;  /* 0x000000002d039207 */ /* 0x000fe20005000000 */
[----:B------:R-:W-:Y:S01]  /*5220*/  UIMAD UR41, UR41, 0x60, URZ ;  /* 0x00000060292978a4 */ /* 0x000fe2000f8e02ff */
[----:B------:R-:W-:Y:S03]  /*5230*/  @P4 SHF.R.U32.HI R94, RZ, 0x10, R17 ;  /* 0x00000010ff5e4819 */ /* 0x000fe60000011611 */
[----:B------:R-:W-:Y:S02]  /*5240*/  @!P1 IMAD.IADD R0, R2, 0x1, -R3 ;  /* 0x0000000102009824 */ /* 0x000fe400078e0a03 */
[----:B------:R-:W-:Y:S02]  /*5250*/  @!P1 IMAD.IADD R2, R3, 0x1, -R2 ;  /* 0x0000000103029824 */ /* 0x000fe400078e0a02 */
[----:B------:R-:W-:Y:S02]  /*5260*/  @!P1 IMAD R45, R0, R7, R45 ;  /* 0x00000007002d9224 */ /* 0x000fe400078e022d */
[----:B------:R-:W-:Y:S01]  /*5270*/  @!P1 IMAD R44, R2, R8, R44 ;  /* 0x00000008022c9224 */ /* 0x000fe200078e022c */
[----:B------:R-:W-:Y:S06]  /*5280*/  @!P0 BRA `(.L_x_83) ;  /* 0x00000000007c8947 */ /* 0x000fec0003800000 */
[----:B------:R-:W1:Y:S01]  /*5290*/  LDCU.64 UR8, c[0x4][0x80] ;  /* 0x01001000ff0877ac */ /* 0x000e620008000a00 */
[----:B------:R-:W-:Y:S01]  /*52a0*/  MOV R2, 0x0 ;  /* 0x0000000000027802 */ /* 0x000fe20000000f00 */
[----:B------:R-:W-:Y:S02]  /*52b0*/  HFMA2 R12, -RZ, RZ, 0, 5.9604644775390625e-08 ;  /* 0x00000001ff0c7431 */ /* 0x000fe400000001ff */
[----:B------:R-:W-:Y:S01]  /*52c0*/  IMAD.MOV.U32 R8, RZ, RZ, 0x70 ;  /* 0x00000070ff087424 */ /* 0x000fe200078e00ff */
[----:B------:R2:W3:Y:S01]  /*52d0*/  LDC.64 R14, c[0x4][R2] ;  /* 0x01000000020e7b82 */ /* 0x0004e20000000a00 */
[----:B------:R-:W4:Y:S01]  /*52e0*/  LDCU.64 UR6, c[0x4][0x88] ;  /* 0x01001100ff0677ac */ /* 0x000f220008000a00 */
[----:B------:R-:W-:Y:S01]  /*52f0*/  IMAD.MOV.U32 R13, RZ, RZ, RZ ;  /* 0x000000ffff0d7224 */ /* 0x000fe200078e00ff */
[----:B------:R-:W2:Y:S01]  /*5300*/  LDCU.64 UR4, c[0x4][0x8] ;  /* 0x01000100ff0477ac */ /* 0x000ea20008000a00 */
[----:B-1----:R-:W-:Y:S01]  /*5310*/  MOV R5, UR9 ;  /* 0x0000000900057c02 */ /* 0x002fe20008000f00 */
[----:B------:R-:W-:Y:S01]  /*5320*/  IMAD.U32 R4, RZ, RZ, UR8 ;  /* 0x00000008ff047e24 */ /* 0x000fe2000f8e00ff */
[----:B----4-:R-:W-:Y:S01]  /*5330*/  MOV R7, UR7 ;  /* 0x0000000700077c02 */ /* 0x010fe20008000f00 */
[----:B------:R-:W-:Y:S01]  /*5340*/  IMAD.U32 R6, RZ, RZ, UR6 ;  /* 0x00000006ff067e24 */ /* 0x000fe2000f8e00ff */
[----:B--2---:R-:W-:Y:S01]  /*5350*/  MOV R11, UR5 ;  /* 0x00000005000b7c02 */ /* 0x004fe20008000f00 */
[----:B------:R-:W-:Y:S02]  /*5360*/  IMAD.U32 R10, RZ, RZ, UR4 ;  /* 0x00000004ff0a7e24 */ /* 0x000fe4000f8e00ff */
[----:B------:R-:W-:Y:S07]  /*5370*/  LEPC R20, `(.L_x_84) ;  /* 0x000000001014794e */ /* 0x000fee0000000000 */
[----:B---3-5:R-:W-:Y:S05]  /*5380*/  CALL.ABS.NOINC R14 ;  /* 0x000000000e007343 */ /* 0x028fea0003c00000 */
.L_x_84:
[----:B------:R-:W1:Y:S01]  /*5390*/  LDCU.64 UR8, c[0x4][0x80] ;  /* 0x01001000ff0877ac */ /* 0x000e620008000a00 */
[----:B------:R-:W2:Y:S01]  /*53a0*/  LDC.64 R2, c[0x4][R2] ;  /* 0x0100000002027b82 */ /* 0x000ea20000000a00 */
[----:B------:R-:W-:Y:S02]  /*53b0*/  HFMA2 R12, -RZ, RZ, 0, 5.9604644775390625e-08 ;  /* 0x00000001ff0c7431 */ /* 0x000fe400000001ff */
[----:B------:R-:W-:Y:S02]  /*53c0*/  IMAD.MOV.U32 R8, RZ, RZ, 0x70 ;  /* 0x00000070ff087424 */ /* 0x000fe400078e00ff */
[----:B------:R-:W-:Y:S01]  /*53d0*/  IMAD.MOV.U32 R13, RZ, RZ, RZ ;  /* 0x000000ffff0d7224 */ /* 0x000fe200078e00ff */
[----:B------:R-:W3:Y:S01]  /*53e0*/  LDCU.64 UR6, c[0x4][0x88] ;  /* 0x01001100ff0677ac */ /* 0x000ee20008000a00 */
[----:B------:R-:W4:Y:S01]  /*53f0*/  LDCU.64 UR4, c[0x4][0x8] ;  /* 0x01000100ff0477ac */ /* 0x000f220008000a00 */
[----:B-1----:R-:W-:Y:S02]  /*5400*/  MOV R4, UR8 ;  /* 0x0000000800047c02 */ /* 0x002fe40008000f00 */
[----:B------:R-:W-:Y:S02]  /*5410*/  MOV R5, UR9 ;  /* 0x0000000900057c02 */ /* 0x000fe40008000f00 */
[----:B---3--:R-:W-:Y:S01]  /*5420*/  MOV R7, UR7 ;  /* 0x0000000700077c02 */ /* 0x008fe20008000f00 */
[----:B------:R-:W-:Y:S01]  /*5430*/  IMAD.U32 R6, RZ, RZ, UR6 ;  /* 0x00000006ff067e24 */ /* 0x000fe2000f8e00ff */
[----:B----4-:R-:W-:Y:S01]  /*5440*/  MOV R11, UR5 ;  /* 0x00000005000b7c02 */ /* 0x010fe20008000f00 */
[----:B------:R-:W-:Y:S02]  /*5450*/  IMAD.U32 R10, RZ, RZ, UR4 ;  /* 0x00000004ff0a7e24 */ /* 0x000fe4000f8e00ff */
[----:B------:R-:W-:Y:S07]  /*5460*/  LEPC R20, `(.L_x_83) ;  /* 0x000000001014794e */ /* 0x000fee0000000000 */
[----:B--2---:R-:W-:Y:S05]  /*5470*/  CALL.ABS.NOINC R2 ;  /* 0x0000000002007343 */ /* 0x004fea0003c00000 */
.L_x_83:
[----:B------:R-:W-:Y:S05]  /*5480*/  BSYNC.RECONVERGENT B6 ;  /* 0x0000000000067941 */ /* 0x000fea0003800200 */
.L_x_82:
[----:B------:R-:W-:Y:S01]  /*5490*/  ISETP.NE.U32.AND P4, PT, R82, RZ, PT ;  /* 0x000000ff5200720c */ /* 0x000fe20003f85070 */
[----:B------:R-:W-:Y:S01]  /*54a0*/  UISETP.NE.AND UP2, UPT, UR51, URZ, UPT ;  /* 0x000000ff3300728c */ /* 0x000fe2000bf45270 */
[----:B------:R-:W-:Y:S01]  /*54b0*/  ISETP.NE.U32.AND P2, PT, RZ, UR38, PT ;  /* 0x00000026ff007c0c */ /* 0x000fe2000bf45070 */
[----:B------:R-:W-:Y:S01]  /*54c0*/  UISETP.NE.U32.AND UP1, UPT, UR44, URZ, UPT ;  /* 0x000000ff2c00728c */ /* 0x000fe2000bf25070 */
[----:B------:R-:W-:Y:S01]  /*54d0*/  ISETP.NE.AND.EX P4, PT, R83, RZ, PT, P4 ;  /* 0x000000ff5300720c */ /* 0x000fe20003f85340 */
[----:B------:R-:W-:Y:S01]  /*54e0*/  UPLOP3.LUT UP0, UPT, UPT, UPT, UPT, 0x40, 0x4 ;  /* 0x000000000004789c */ /* 0x000fe20003f0e870 */
[----:B------:R-:W-:Y:S01]  /*54f0*/  ISETP.NE.AND.EX P2, PT, RZ, UR39, PT, P2 ;  /* 0x00000027ff007c0c */ /* 0x000fe2000bf45320 */
[----:B------:R-:W-:Y:S01]  /*5500*/  UISETP.NE.AND.EX UP1, UPT, UR45, URZ, UPT, UP1 ;  /* 0x000000ff2d00728c */ /* 0x000fe2000bf25310 */
[----:B------:R-:W-:Y:S04]  /*5510*/  PLOP3.LUT P1, PT, PT, PT, UP2, 0x80, 0x8 ;  /* 0x000000000008781c */ /* 0x000fe80003f2f028 */
[----:B------:R-:W-:Y:S06]  /*5520*/  @UP2 UPLOP3.LUT UP0, UPT, UPT, UPT, UP1, 0x80, 0x8 ;  /* 0x000000000008289c */ /* 0x000fec0003f0f010 */
[----:B------:R-:W-:Y:S01]  /*5530*/  PLOP3.LUT P0, PT, PT, PT, UP0, 0x80, 0x8 ;  /* 0x000000000008781c */ /* 0x000fe20003f0f008 */
[----:B------:R-:W-:Y:S01]  /*5540*/  @!UPT UIADD3 URZ, UPT, UPT, URZ, URZ, URZ ;  /* 0x000000fffffff290 */ /* 0x000fe2000fffe0ff */
[----:B------:R-:W-:Y:S11]  /*5550*/  BRA.U !UP1, `(.L_x_85) ;  /* 0x0000000109387547 */ /* 0x000ff6000b800000 */
[----:B------:R-:W-:Y:S01]  /*5560*/  UISETP.NE.U32.AND UP0, UPT, UR38, URZ, UPT ;  /* 0x000000ff2600728c */ /* 0x000fe2000bf05070 */
[----:B------:R-:W-:Y:S02]  /*5570*/  HFMA2 R0, -RZ, RZ, 0, 5.9604644775390625e-08 ;  /* 0x00000001ff007431 */ /* 0x000fe400000001ff */
[----:B------:R-:W-:Y:S01]  /*5580*/  IMAD.MOV.U32 R88, RZ, RZ, 0x1 ;  /* 0x00000001ff587424 */ /* 0x000fe200078e00ff */
[----:B------:R-:W-:Y:S06]  /*5590*/  UISETP.NE.AND.EX UP0, UPT, UR39, URZ, UPT, UP0 ;  /* 0x000000ff2700728c */ /* 0x000fec000bf05300 */
[----:B------:R-:W-:Y:S05]  /*55a0*/  PLOP3.LUT P3, PT, PT, PT, UP0, 0x80, 0x8 ;  /* 0x000000000008781c */ /* 0x000fea0003f6f008 */
[----:B------:R-:W1:Y:S01]  /*55b0*/  @UP0 LDCU.64 UR6, c[0x0][0x888] ;  /* 0x00011100ff0607ac */ /* 0x000e620008000a00 */
[----:B------:R-:W-:Y:S07]  /*55c0*/  @UP0 UIMAD UR4, UR36, UR44, URZ ;  /* 0x0000002c240402a4 */ /* 0x000fee000f8e02ff */
[----:B------:R-:W-:Y:S01]  /*55d0*/  @!P3 PRMT R88, R0, 0x7610, R88 ;  /* 0x000076100058b816 */ /* 0x000fe20000000058 */
[----:B-1----:R-:W-:Y:S03]  /*55e0*/  @UP0 UIMAD.WIDE UR6, UR4, 0x4, UR6 ;  /* 0x00000004040608a5 */ /* 0x002fe6000f8e0206 */
[----:B------:R-:W1:Y:S03]  /*55f0*/  @!UP0 LDCU UR4, c[0x0][0x880] ;  /* 0x00011000ff0487ac */ /* 0x000e660008000800 */
[----:B------:R-:W-:Y:S01]  /*5600*/  IMAD.U32 R2, RZ, RZ, UR6 ;  /* 0x00000006ff027e24 */ /* 0x000fe2000f8e00ff */
[----:B------:R-:W-:Y:S05]  /*5610*/  MOV R3, UR7 ;  /* 0x0000000700037c02 */ /* 0x000fea0008000f00 */
[----:B-----5:R2:W5:Y:S02]  /*5620*/  @P3 LDG.E R49, desc[UR46][R2.64] ;  /* 0x0000002e02313981 */ /* 0x020564000c1e1900 */
[----:B-12---:R-:W-:Y:S02]  /*5630*/  @!P3 IMAD.U32 R49, RZ, RZ, UR4 ;  /* 0x00000004ff31be24 */ /* 0x006fe4000f8e00ff */
.L_x_85:
[----:B------:R-:W-:Y:S05]  /*5640*/  @!P4 BRA `(.L_x_86) ;  /* 0x000000000020c947 */ /* 0x000fea0003800000 */
[----:B------:R-:W-:Y:S04]  /*5650*/  ISETP.NE.U32.AND P3, PT, R80, RZ, PT ;  /* 0x000000ff5000720c */ /* 0x000fe80003f65070 */
[----:B------:R-:W-:Y:S11]  /*5660*/  ISETP.NE.AND.EX P3, PT, R81, RZ, PT, P3 ;  /* 0x000000ff5100720c */ /* 0x000ff60003f65330 */
[----:B------:R-:W-:Y:S02]  /*5670*/  @!UPT UIADD3 URZ, UPT, UPT, URZ, URZ, URZ ;  /* 0x000000fffffff290 */ /* 0x000fe4000fffe0ff */
[----:B------:R-:W1:Y:S01]  /*5680*/  @P3 LDC.64 R2, c[0x0][0x8a8] ;  /* 0x00022a00ff023b82 */ /* 0x000e620000000a00 */
[----:B------:R-:W-:Y:S04]  /*5690*/  @P3 IMAD R0, R82, UR36, RZ ;  /* 0x0000002452003c24 */ /* 0x000fe8000f8e02ff */
[----:B-1----:R-:W-:Y:S05]  /*56a0*/  @P3 IMAD.WIDE R2, R0, 0x4, R2 ;  /* 0x0000000400023825 */ /* 0x002fea00078e0202 */
[----:B-----5:R1:W5:Y:S02]  /*56b0*/  @P3 LDG.E R46, desc[UR46][R2.64] ;  /* 0x0000002e022e3981 */ /* 0x020364000c1e1900 */
[----:B-1----:R-:W2:Y:S02]  /*56c0*/  @!P3 LDC R46, c[0x0][0x8a0] ;  /* 0x00022800ff2ebb82 */ /* 0x002ea40000000800 */
.L_x_86:
[----:B-----5:R-:W-:Y:S01]  /*56d0*/  FSETP.NEU.AND P3, PT, R49, RZ, PT ;  /* 0x000000ff3100720b */ /* 0x020fe20003f6d000 */
[----:B------:R-:W-:Y:S01]  /*56e0*/  BSSY B1, `(.L_x_87) ;  /* 0x0000039000017945 */ /* 0x000fe20003800000 */
[----:B------:R-:W-:Y:S01]  /*56f0*/  SEL R3, RZ, 0xffffffff, P2 ;  /* 0xffffffffff037807 */ /* 0x000fe20001000000 */
[----:B------:R-:W-:Y:S01]  /*5700*/  IMAD.MOV.U32 R66, RZ, RZ, 0x1 ;  /* 0x00000001ff427424 */ /* 0x000fe200078e00ff */
[----:B------:R-:W-:Y:S01]  /*5710*/  @P1 LOP3.LUT P2, RZ, R88, 0xff, RZ, 0xc0, !PT ;  /* 0x000000ff58ff1812 */ /* 0x000fe2000784c0ff */
[C---:B------:R-:W-:Y:S01]  /*5720*/  IMAD R47, R48.reuse, 0x60, R36 ;  /* 0x00000060302f7824 */ /* 0x040fe200078e0224 */
[----:B------:R-:W-:Y:S01]  /*5730*/  @P1 SEL R0, RZ, 0xffffffff, P3 ;  /* 0xffffffffff001807 */ /* 0x000fe20001800000 */
[----:B------:R-:W-:Y:S01]  /*5740*/  IMAD R106, R101, -0x10, R99 ;  /* 0xfffffff0656a7824 */ /* 0x000fe200078e0263 */
[----:B------:R-:W-:Y:S01]  /*5750*/  LOP3.LUT R97, R97, 0x1, RZ, 0x3c, !PT ;  /* 0x0000000161617812 */ /* 0x000fe200078e3cff */
[----:B------:R-:W-:Y:S01]  /*5760*/  IMAD.MOV.U32 R65, RZ, RZ, RZ ;  /* 0x000000ffff417224 */ /* 0x000fe200078e00ff */
[C---:B------:R-:W-:Y:S02]  /*5770*/  @P0 SEL R0, R3.reuse, R0, !P2 ;  /* 0x0000000003000207 */ /* 0x040fe40005000000 */
[----:B------:R-:W-:Y:S02]  /*5780*/  CS2R R78, SRZ ;  /* 0x00000000004e7805 */ /* 0x000fe4000001ff00 */
[----:B------:R-:W-:Y:S02]  /*5790*/  LEA R64, R48, UR48, 0x3 ;  /* 0x0000003030407c11 */ /* 0x000fe4000f8e18ff */
[----:B------:R-:W-:Y:S02]  /*57a0*/  CS2R R76, SRZ ;  /* 0x00000000004c7805 */ /* 0x000fe4000001ff00 */
[----:B------:R-:W-:Y:S02]  /*57b0*/  @P1 LOP3.LUT R0, R0, 0x1, RZ, 0xc0, !PT ;  /* 0x0000000100001812 */ /* 0x000fe400078ec0ff */
[----:B------:R-:W-:Y:S02]  /*57c0*/  CS2R R70, SRZ ;  /* 0x0000000000467805 */ /* 0x000fe4000001ff00 */
[----:B------:R-:W-:Y:S02]  /*57d0*/  PLOP3.LUT P2, PT, PT, PT, UP1, 0x80, 0x8 ;  /* 0x000000000008781c */ /* 0x000fe40003f4f018 */
[----:B------:R-:W-:Y:S02]  /*57e0*/  CS2R R68, SRZ ;  /* 0x0000000000447805 */ /* 0x000fe4000001ff00 */
[----:B------:R-:W-:Y:S02]  /*57f0*/  ISETP.NE.U32.OR P5, PT, R0, 0x1, !P1 ;  /* 0x000000010000780c */ /* 0x000fe40004fa5470 */
[----:B------:R-:W-:Y:S02]  /*5800*/  CS2R R62, SRZ ;  /* 0x00000000003e7805 */ /* 0x000fe4000001ff00 */
[----:B------:R-:W-:Y:S02]  /*5810*/  LOP3.LUT P4, R104, R88, 0xff, RZ, 0xc0, !PT ;  /* 0x000000ff58687812 */ /* 0x000fe4000788c0ff */
[----:B------:R-:W-:Y:S02]  /*5820*/  CS2R R60, SRZ ;  /* 0x00000000003c7805 */ /* 0x000fe4000001ff00 */
[----:B------:R-:W-:Y:S02]  /*5830*/  SEL R2, RZ, 0xffffffff, P3 ;  /* 0xffffffffff027807 */ /* 0x000fe40001800000 */
[----:B------:R-:W-:Y:S02]  /*5840*/  CS2R R58, SRZ ;  /* 0x00000000003a7805 */ /* 0x000fe4000001ff00 */
[----:B------:R-:W-:Y:S02]  /*5850*/  P2R R107, PR, RZ, 0x20 ;  /* 0x00000020ff6b7803 */ /* 0x000fe40000000000 */
[----:B------:R-:W-:Y:S02]  /*5860*/  CS2R R56, SRZ ;  /* 0x0000000000387805 */ /* 0x000fe4000001ff00 */
[----:B------:R-:W-:Y:S02]  /*5870*/  @P2 SEL R2, R3, R2, !P4 ;  /* 0x0000000203022207 */ /* 0x000fe40006000000 */
[----:B------:R-:W-:Y:S02]  /*5880*/  @P5 SHF.L.U32 R0, R97, 0x1f, RZ ;  /* 0x0000001f61005819 */ /* 0x000fe400000006ff */
[----:B------:R-:W-:Y:S02]  /*5890*/  LOP3.LUT R2, R2, 0x1, RZ, 0xc0, !PT ;  /* 0x0000000102027812 */ /* 0x000fe400078ec0ff */
[----:B------:R1:W3:Y:S02]  /*58a0*/  @P5 SYNCS.PHASECHK.TRANS64.TRYWAIT P1, [UR48+0x30], R0 ;  /* 0x00003000ff0055a7 */ /* 0x0002e40008021130 */
[----:B------:R-:W-:Y:S04]  /*58b0*/  ISETP.NE.U32.AND P2, PT, R2, 0x1, PT ;  /* 0x000000010200780c */ /* 0x000fe80003f45070 */
[----:B------:R-:W-:Y:S02]  /*58c0*/  P2R R67, PR, RZ, 0x4 ;  /* 0x00000004ff437803 */ /* 0x000fe40000000000 */
[----:B-1----:R-:W-:Y:S04]  /*58d0*/  SHF.L.U32 R0, R96, 0x1f, RZ ;  /* 0x0000001f60007819 */ /* 0x002fe800000006ff */
[----:B------:R1:W4:Y:S01]  /*58e0*/  SYNCS.PHASECHK.TRANS64.TRYWAIT P0, [R64+URZ+0x90], R0 ;  /* 0x00009000400075a7 */ /* 0x00032200080011ff */
[----:B---3--:R-:W-:Y:S01]  /*58f0*/  @P5 SEL R66, RZ, 0x1, !P1 ;  /* 0x00000001ff425807 */ /* 0x008fe20004800000 */
[----:B-1----:R-:W-:Y:S06]  /*5900*/  @!P5 BRA `(.L_x_88) ;  /* 0x000000000058d947 */ /* 0x002fec0003800000 */
[----:B------:R-:W-:Y:S01]  /*5910*/  IMAD.MOV.U32 R79, RZ, RZ, RZ ;  /* 0x000000ffff4f7224 */ /* 0x000fe200078e00ff */
[----:B------:R-:W-:Y:S01]  /*5920*/  ISETP.NE.AND P1, PT, R66, RZ, PT ;  /* 0x000000ff4200720c */ /* 0x000fe20003f25270 */
[----:B------:R-:W-:Y:S01]  /*5930*/  BSSY B0, `(.L_x_89) ;  /* 0x000000c000007945 */ /* 0x000fe20003800000 */
[----:B------:R-:W-:Y:S02]  /*5940*/  CS2R R58, SRZ ;  /* 0x00000000003a7805 */ /* 0x000fe4000001ff00 */
[----:B------:R-:W-:Y:S02]  /*5950*/  CS2R R56, SRZ ;  /* 0x0000000000387805 */ /* 0x000fe4000001ff00 */
[----:B------:R-:W-:Y:S02]  /*5960*/  CS2R R62, SRZ ;  /* 0x00000000003e7805 */ /* 0x000fe4000001ff00 */
[----:B------:R-:W-:Y:S02]  /*5970*/  CS2R R60, SRZ ;  /* 0x00000000003c7805 */ /* 0x000fe4000001ff00 */
[----:B------:R-:W-:Y:S02]  /*5980*/  CS2R R70, SRZ ;  /* 0x0000000000467805 */ /* 0x000fe4000001ff00 */
[----:B------:R-:W-:Y:S02]  /*5990*/  CS2R R68, SRZ ;  /* 0x0000000000447805 */ /* 0x000fe4000001ff00 */
[----:B------:R-:W-:Y:S01]  /*59a0*/  CS2R R76, SRZ ;  /* 0x00000000004c7805 */ /* 0x000fe2000001ff00 */
[----:B------:R-:W-:Y:S06]  /*59b0*/  @P1 BRA `(.L_x_90) ;  /* 0x00000000000c1947 */ /* 0x000fec0003800000 */
[----:B------:R-:W-:Y:S04]  /*59c0*/  SHF.L.U32 R3, R97, 0x1f, RZ ;  /* 0x0000001f61037819 */ /* 0x000fe800000006ff */
[----:B------:R-:W1:Y:S02]  /*59d0*/  SYNCS.PHASECHK.TRANS64.TRYWAIT P1, [UR48+0x30], R3 ;  /* 0x00003003ff0075a7 */ /* 0x000e640008021130 */
[----:B-1----:R-:W-:Y:S05]  /*59e0*/  @!P1 BRA `(.L_x_91) ;  /* 0x0000003000189947 */ /* 0x002fea0003800000 */
.L_x_90:
[----:B------:R-:W-:Y:S05]  /*59f0*/  BSYNC B0 ;  /* 0x0000000000007941 */ /* 0x000fea0003800000 */
.L_x_89:
[----:B------:R-:W-:Y:S01]  /*5a00*/  ISETP.NE.AND P1, PT, R67, RZ, PT ;  /* 0x000000ff4300720c */ /* 0x000fe20003f25270 */
[----:B------:R-:W-:Y:S11]  /*5a10*/  HFMA2 R65, -RZ, RZ, 0, 5.9604644775390625e-08 ;  /* 0x00000001ff417431 */ /* 0x000ff600000001ff */
[----:B------:R-:W-:Y:S01]  /*5a20*/  @!UPT UIADD3 URZ, UPT, UPT, URZ, URZ, URZ ;  /* 0x000000fffffff290 */ /* 0x000fe2000fffe0ff */
[----:B------:R3:W1:Y:S04]  /*5a30*/  @P1 LDS.128 R56, [R100] ;  /* 0x0000000064381984 */ /* 0x0006680000000c00 */
[----:B------:R3:W1:Y:S04]  /*5a40*/  @P1 LDS.128 R60, [R99+0x10] ;  /* 0x00001000633c1984 */ /* 0x0006680000000c00 */
[----:B------:R3:W1:Y:S04]  /*5a50*/  @P1 LDS.128 R68, [R98+0x20] ;  /* 0x0000200062441984 */ /* 0x0006680000000c00 */
[----:B------:R3:W1:Y:S02]  /*5a60*/  @P1 LDS.128 R76, [R106+0x30] ;  /* 0x000030006a4c1984 */ /* 0x0006640000000c00 */
.L_x_88:
[----:B------:R-:W-:Y:S05]  /*5a70*/  BSYNC B1 ;  /* 0x0000000000017941 */ /* 0x000fea0003800000 */
.L_x_87:
[----:B-1----:R-:W-:Y:S04]  /*5a80*/  SHF.R.U32.HI R2, RZ, 0x15, R47 ;  /* 0x00000015ff027819 */ /* 0x002fe8000001162f */
[----:B------:R-:W-:Y:S01]  /*5a90*/  LOP3.LUT P1, RZ, R2, 0x3, R92, 0x48, !PT ;  /* 0x0000000302ff7812 */ /* 0x000fe2000782485c */
[----:B------:R-:W-:Y:S01]  /*5aa0*/  @!UPT UIADD3 URZ, UPT, UPT, URZ, URZ, URZ ;  /* 0x000000fffffff290 */ /* 0x000fe2000fffe0ff */
[----:B----4-:R-:W-:Y:S11]  /*5ab0*/  @P0 BRA `(.L_x_92) ;  /* 0x0000000000080947 */ /* 0x010ff60003800000 */
[----:B------:R-:W1:Y:S02]  /*5ac0*/  SYNCS.PHASECHK.TRANS64.TRYWAIT P0, [R64+URZ+0x90], R0 ;  /* 0x00009000400075a7 */ /* 0x000e6400080011ff */
[----:B-1----:R-:W-:Y:S05]  /*5ad0*/  @!P0 BRA `(.L_x_93) ;  /* 0x0000002c00f48947 */ /* 0x002fea0003800000 */
.L_x_92:
[----:B------:R-:W-:Y:S05]  /*5ae0*/  @!P1 BRA `(.L_x_94) ;  /* 0x0000000000409947 */ /* 0x000fea0003800000 */
[----:B------:R-:W4:Y:S01]  /*5af0*/  LDCU.64 UR8, c[0x4][0x70] ;  /* 0x01000e00ff0877ac */ /* 0x000f220008000a00 */
[----:B------:R-:W-:Y:S01]  /*5b00*/  MOV R3, 0x0 ;  /* 0x0000000000037802 */ /* 0x000fe20000000f00 */
[----:B------:R-:W-:Y:S02]  /*5b10*/  HFMA2 R12, -RZ, RZ, 0, 5.9604644775390625e-08 ;  /* 0x00000001ff0c7431 */ /* 0x000fe400000001ff */
[----:B------:R-:W-:Y:S02]  /*5b20*/  IMAD.MOV.U32 R8, RZ, RZ, 0x192 ;  /* 0x00000192ff087424 */ /* 0x000fe400078e00ff */
[----:B------:R-:W-:Y:S01]  /*5b30*/  IMAD.MOV.U32 R13, RZ, RZ, RZ ;  /* 0x000000ffff0d7224 */ /* 0x000fe200078e00ff */
[----:B------:R-:W5:Y:S01]  /*5b40*/  LDCU.64 UR6, c[0x4][0x78] ;  /* 0x01000f00ff0677ac */ /* 0x000f620008000a00 */
[----:B------:R-:W1:Y:S01]  /*5b50*/  LDC.64 R2, c[0x4][R3] ;  /* 0x0100000003027b82 */ /* 0x000e620000000a00 */
[----:B------:R-:W2:Y:S01]  /*5b60*/  LDCU.64 UR4, c[0x4][0x10] ;  /* 0x01000200ff0477ac */ /* 0x000ea20008000a00 */
[----:B----4-:R-:W-:Y:S01]  /*5b70*/  MOV R5, UR9 ;  /* 0x0000000900057c02 */ /* 0x010fe20008000f00 */
[----:B------:R-:W-:Y:S01]  /*5b80*/  IMAD.U32 R4, RZ, RZ, UR8 ;  /* 0x00000008ff047e24 */ /* 0x000fe2000f8e00ff */
[----:B-----5:R-:W-:Y:S01]  /*5b90*/  MOV R7, UR7 ;  /* 0x0000000700077c02 */ /* 0x020fe20008000f00 */
[----:B------:R-:W-:Y:S01]  /*5ba0*/  IMAD.U32 R6, RZ, RZ, UR6 ;  /* 0x00000006ff067e24 */ /* 0x000fe2000f8e00ff */
[----:B--2---:R-:W-:Y:S01]  /*5bb0*/  MOV R11, UR5 ;  /* 0x00000005000b7c02 */ /* 0x004fe20008000f00 */
[----:B------:R-:W-:Y:S02]  /*5bc0*/  IMAD.U32 R10, RZ, RZ, UR4 ;  /* 0x00000004ff0a7e24 */ /* 0x000fe4000f8e00ff */
[----:B------:R-:W-:Y:S07]  /*5bd0*/  LEPC R20, `(.L_x_94) ;  /* 0x000000001014794e */ /* 0x000fee0000000000 */
[----:B-1-3--:R-:W-:Y:S05]  /*5be0*/  CALL.ABS.NOINC R2 ;  /* 0x0000000002007343 */ /* 0x00afea0003c00000 */
.L_x_94:
[----:B------:R-:W-:Y:S05]  /*5bf0*/  WARPSYNC.ALL ;  /* 0x0000000000007948 */ /* 0x000fea0003800000 */
[----:B------:R-:W-:Y:S01]  /*5c00*/  R2UR UR4, R47 ;  /* 0x000000002f0472ca */ /* 0x000fe200000e0000 */
[--C-:B------:R-:W-:Y:S01]  /*5c10*/  HADD2.F32 R50, -RZ, R56.reuse.H0_H0 ;  /* 0x20000038ff327230 */ /* 0x100fe20000004100 */
[----:B------:R-:W-:Y:S01]  /*5c20*/  ISETP.NE.AND P0, PT, R102, RZ, PT ;  /* 0x000000ff6600720c */ /* 0x000fe20003f05270 */
[----:B------:R-:W-:Y:S01]  /*5c30*/  HADD2.F32 R51, -RZ, R56.H1_H1 ;  /* 0x30000038ff337230 */ /* 0x000fe20000004100 */
[----:B------:R-:W-:Y:S01]  /*5c40*/  BSSY.RECONVERGENT B0, `(.L_x_95) ;  /* 0x0000086000007945 */ /* 0x000fe20003800200 */
[--C-:B------:R-:W-:Y:S08]  /*5c50*/  HADD2.F32 R52, -RZ, R57.reuse.H0_H0 ;  /* 0x20000039ff347230 */ /* 0x100ff00000004100 */
[----:B------:R-:W1:Y:S02]  /*5c60*/  LDTM.x32 R4, tmem[UR4] ;  /* 0x00000004000479ee */ /* 0x000e6400082c0000 */
[C---:B-12---:R-:W-:Y:S01]  /*5c70*/  FMUL R0, R46.reuse, R4 ;  /* 0x000000042e007220 */ /* 0x046fe20000400000 */
[C---:B------:R-:W-:Y:S01]  /*5c80*/  FMUL R2, R46.reuse, R5 ;  /* 0x000000052e027220 */ /* 0x040fe20000400000 */
[C---:B------:R-:W-:Y:S01]  /*5c90*/  FMUL R4, R46.reuse, R8 ;  /* 0x000000082e047220 */ /* 0x040fe20000400000 */
[C---:B------:R-:W-:Y:S01]  /*5ca0*/  FMUL R3, R46.reuse, R6 ;  /* 0x000000062e037220 */ /* 0x040fe20000400000 */
[C---:B------:R-:W-:Y:S01]  /*5cb0*/  FFMA R0, R49.reuse, R50, R0 ;  /* 0x0000003231007223 */ /* 0x040fe20000000000 */
[C---:B------:R-:W-:Y:S01]  /*5cc0*/  FFMA R2, R49.reuse, R51, R2 ;  /* 0x0000003331027223 */ /* 0x040fe20000000002 */
[C---:B------:R-:W-:Y:S01]  /*5cd0*/  FMUL R5, R46.reuse, R9 ;  /* 0x000000092e057220 */ /* 0x040fe20000400000 */
        /* <DEDUP_REMOVED lines=16> */
[----:B------:R-:W-:Y:S02]  /*5de0*/  HADD2.F32 R32, -RZ, R57.H1_H1 ;  /* 0x30000039ff207230 */ /* 0x000fe40000004100 */
[C---:B------:R-:W-:Y:S01]  /*5df0*/  FMUL R26, R46.reuse, R30 ;  /* 0x0000001e2e1a7220 */ /* 0x040fe20000400000 */
[C---:B------:R-:W-:Y:S01]  /*5e00*/  FMUL R29, R46.reuse, R33 ;  /* 0x000000212e1d7220 */ /* 0x040fe20000400000 */
[--C-:B------:R-:W-:Y:S02]  /*5e10*/  HADD2.F32 R33, -RZ, R58.reuse.H0_H0 ;  /* 0x2000003aff217230 */ /* 0x100fe40000004100 */
[C---:B------:R-:W-:Y:S01]  /*5e20*/  FFMA R3, R49.reuse, R52, R3 ;  /* 0x0000003431037223 */ /* 0x040fe20000000003 */
[C---:B------:R-:W-:Y:S01]  /*5e30*/  FMUL R7, R46.reuse, R7 ;  /* 0x000000072e077220 */ /* 0x040fe20000400000 */
[----:B------:R-:W-:Y:S01]  /*5e40*/  FMUL R30, R46, R34 ;  /* 0x000000222e1e7220 */ /* 0x000fe20000400000 */
[----:B------:R-:W-:Y:S01]  /*5e50*/  HADD2.F32 R34, -RZ, R58.H1_H1 ;  /* 0x3000003aff227230 */ /* 0x000fe20000004100 */
[----:B------:R-:W-:Y:S01]  /*5e60*/  F2FP.F16.F32.PACK_AB R52, R2, R0 ;  /* 0x000000000234723e */ /* 0x000fe200000000ff */
[--C-:B------:R-:W-:Y:S02]  /*5e70*/  HADD2.F32 R0, -RZ, R59.reuse.H0_H0 ;  /* 0x2000003bff007230 */ /* 0x100fe40000004100 */
[C---:B------:R-:W-:Y:S01]  /*5e80*/  FFMA R7, R49.reuse, R32, R7 ;  /* 0x0000002031077223 */ /* 0x040fe20000000007 */
[----:B------:R-:W-:Y:S02]  /*5e90*/  HADD2.F32 R2, -RZ, R59.H1_H1 ;  /* 0x3000003bff027230 */ /* 0x000fe40000004100 */
[C---:B------:R-:W-:Y:S01]  /*5ea0*/  FFMA R4, R49.reuse, R33, R4 ;  /* 0x0000002131047223 */ /* 0x040fe20000000004 */
[C---:B------:R-:W-:Y:S01]  /*5eb0*/  FFMA R5, R49.reuse, R34, R5 ;  /* 0x0000002231057223 */ /* 0x040fe20000000005 */
[----:B------:R-:W-:Y:S01]  /*5ec0*/  FFMA R6, R49, R0, R6 ;  /* 0x0000000031067223 */ /* 0x000fe20000000006 */
[--C-:B------:R-:W-:Y:S02]  /*5ed0*/  HADD2.F32 R0, -RZ, R60.reuse.H0_H0 ;  /* 0x2000003cff007230 */ /* 0x100fe40000004100 */
[C---:B------:R-:W-:Y:S01]  /*5ee0*/  FMUL R11, R46.reuse, R11 ;  /* 0x0000000b2e0b7220 */ /* 0x040fe20000400000 */
[----:B------:R-:W-:Y:S01]  /*5ef0*/  F2FP.F16.F32.PACK_AB R53, R7, R3 ;  /* 0x000000030735723e */ /* 0x000fe200000000ff */
[--C-:B------:R-:W-:Y:S02]  /*5f00*/  HADD2.F32 R3, -RZ, R61.reuse.H0_H0 ;  /* 0x2000003dff037230 */ /* 0x100fe40000004100 */
[C---:B------:R-:W-:Y:S01]  /*5f10*/  FMUL R15, R46.reuse, R15 ;  /* 0x0000000f2e0f7220 */ /* 0x040fe20000400000 */
[C---:B------:R-:W-:Y:S01]  /*5f20*/  FFMA R11, R49.reuse, R2, R11 ;  /* 0x00000002310b7223 */ /* 0x040fe2000000000b */
[----:B------:R-:W-:Y:S02]  /*5f30*/  HADD2.F32 R2, -RZ, R60.H1_H1 ;  /* 0x3000003cff027230 */ /* 0x000fe40000004100 */
[C---:B------:R-:W-:Y:S01]  /*5f40*/  FFMA R8, R49.reuse, R0, R8 ;  /* 0x0000000031087223 */ /* 0x040fe20000000008 */
[----:B------:R-:W-:Y:S02]  /*5f50*/  HADD2.F32 R0, -RZ, R61.H1_H1 ;  /* 0x3000003dff007230 */ /* 0x000fe40000004100 */
[C---:B------:R-:W-:Y:S01]  /*5f60*/  FMUL R19, R46.reuse, R19 ;  /* 0x000000132e137220 */ /* 0x040fe20000400000 */
[C---:B------:R-:W-:Y:S01]  /*5f70*/  FMUL R23, R46.reuse, R23 ;  /* 0x000000172e177220 */ /* 0x040fe20000400000 */
[C---:B------:R-:W-:Y:S01]  /*5f80*/  FFMA R9, R49.reuse, R2, R9 ;  /* 0x0000000231097223 */ /* 0x040fe20000000009 */
[C---:B------:R-:W-:Y:S01]  /*5f90*/  FFMA R10, R49.reuse, R3, R10 ;  /* 0x00000003310a7223 */ /* 0x040fe2000000000a */
[----:B------:R-:W-:Y:S01]  /*5fa0*/  FFMA R15, R49, R0, R15 ;  /* 0x00000000310f7223 */ /* 0x000fe2000000000f */
[--C-:B------:R-:W-:Y:S02]  /*5fb0*/  HADD2.F32 R2, -RZ, R62.reuse.H0_H0 ;  /* 0x2000003eff027230 */ /* 0x100fe40000004100 */
[C---:B------:R-:W-:Y:S01]  /*5fc0*/  FMUL R27, R46.reuse, R27 ;  /* 0x0000001b2e1b7220 */ /* 0x040fe20000400000 */
[----:B------:R-:W-:Y:S01]  /*5fd0*/  HADD2.F32 R0, -RZ, R62.H1_H1 ;  /* 0x3000003eff007230 */ /* 0x000fe20000004100 */
[----:B------:R-:W-:Y:S01]  /*5fe0*/  F2FP.F16.F32.PACK_AB R54, R5, R4 ;  /* 0x000000040536723e */ /* 0x000fe200000000ff */
[--C-:B------:R-:W-:Y:S02]  /*5ff0*/  HADD2.F32 R3, -RZ, R63.reuse.H0_H0 ;  /* 0x2000003fff037230 */ /* 0x100fe40000004100 */
[C---:B------:R-:W-:Y:S01]  /*6000*/  FFMA R12, R49.reuse, R2, R12 ;  /* 0x00000002310c7223 */ /* 0x040fe2000000000c */
[--C-:B------:R-:W-:Y:S02]  /*6010*/  HADD2.F32 R2, -RZ, R68.reuse.H0_H0 ;  /* 0x20000044ff027230 */ /* 0x100fe40000004100 */
[C---:B------:R-:W-:Y:S01]  /*6020*/  FFMA R13, R49.reuse, R0, R13 ;  /* 0x00000000310d7223 */ /* 0x040fe2000000000d */
[----:B------:R-:W-:Y:S02]  /*6030*/  HADD2.F32 R0, -RZ, R63.H1_H1 ;  /* 0x3000003fff007230 */ /* 0x000fe40000004100 */
[----:B------:R-:W-:Y:S01]  /*6040*/  FFMA R14, R49, R3, R14 ;  /* 0x00000003310e7223 */ /* 0x000fe2000000000e */
[----:B------:R-:W-:Y:S01]  /*6050*/  HADD2.F32 R3, -RZ, R68.H1_H1 ;  /* 0x30000044ff037230 */ /* 0x000fe20000004100 */
[----:B------:R-:W-:Y:S01]  /*6060*/  F2FP.F16.F32.PACK_AB R55, R11, R6 ;  /* 0x000000060b37723e */ /* 0x000fe200000000ff */
[C---:B------:R-:W-:Y:S01]  /*6070*/  FMUL R31, R46.reuse, R31 ;  /* 0x0000001f2e1f7220 */ /* 0x040fe20000400000 */
[C---:B------:R-:W-:Y:S01]  /*6080*/  FFMA R19, R49.reuse, R0, R19 ;  /* 0x0000000031137223 */ /* 0x040fe20000000013 */
[--C-:B------:R-:W-:Y:S02]  /*6090*/  HADD2.F32 R0, -RZ, R69.reuse.H0_H0 ;  /* 0x20000045ff007230 */ /* 0x100fe40000004100 */
[C---:B------:R-:W-:Y:S01]  /*60a0*/  FFMA R16, R49.reuse, R2, R16 ;  /* 0x0000000231107223 */ /* 0x040fe20000000010 */
[----:B------:R1:W-:Y:S01]  /*60b0*/  STS.128 [R100], R52 ;  /* 0x0000003464007388 */ /* 0x0003e20000000c00 */
[C---:B------:R-:W-:Y:S01]  /*60c0*/  FFMA R17, R49.reuse, R3, R17 ;  /* 0x0000000331117223 */ /* 0x040fe20000000011 */
[----:B------:R-:W-:Y:S02]  /*60d0*/  HADD2.F32 R2, -RZ, R69.H1_H1 ;  /* 0x30000045ff027230 */ /* 0x000fe40000004100 */
[----:B------:R-:W-:Y:S01]  /*60e0*/  FFMA R18, R49, R0, R18 ;  /* 0x0000000031127223 */ /* 0x000fe20000000012 */
[--C-:B------:R-:W-:Y:S01]  /*60f0*/  HADD2.F32 R0, -RZ, R70.reuse.H0_H0 ;  /* 0x20000046ff007230 */ /* 0x100fe20000004100 */
[----:B------:R-:W-:Y:S01]  /*6100*/  F2FP.F16.F32.PACK_AB R8, R9, R8 ;  /* 0x000000080908723e */ /* 0x000fe200000000ff */
[--C-:B------:R-:W-:Y:S02]  /*6110*/  HADD2.F32 R3, -RZ, R71.reuse.H0_H0 ;  /* 0x20000047ff037230 */ /* 0x100fe40000004100 */
[C---:B------:R-:W-:Y:S01]  /*6120*/  FFMA R23, R49.reuse, R2, R23 ;  /* 0x0000000231177223 */ /* 0x040fe20000000017 */
[----:B------:R-:W-:Y:S02]  /*6130*/  HADD2.F32 R2, -RZ, R70.H1_H1 ;  /* 0x30000046ff027230 */ /* 0x000fe40000004100 */
[----:B------:R-:W-:Y:S01]  /*6140*/  FFMA R20, R49, R0, R20 ;  /* 0x0000000031147223 */ /* 0x000fe20000000014 */
[----:B------:R-:W-:Y:S01]  /*6150*/  HADD2.F32 R0, -RZ, R71.H1_H1 ;  /* 0x30000047ff007230 */ /* 0x000fe20000004100 */
[----:B------:R-:W-:Y:S01]  /*6160*/  F2FP.F16.F32.PACK_AB R9, R15, R10 ;  /* 0x0000000a0f09723e */ /* 0x000fe200000000ff */
[----:B------:R-:W-:Y:S02]  /*6170*/  HADD2.F32 R4, -RZ, R79.H0_H0 ;  /* 0x2000004fff047230 */ /* 0x000fe40000004100 */
[C---:B------:R-:W-:Y:S01]  /*6180*/  FFMA R21, R49.reuse, R2, R21 ;  /* 0x0000000231157223 */ /* 0x040fe20000000015 */
[C---:B------:R-:W-:Y:S01]  /*6190*/  FFMA R22, R49.reuse, R3, R22 ;  /* 0x0000000331167223 */ /* 0x040fe20000000016 */
[----:B------:R-:W-:Y:S01]  /*61a0*/  FFMA R27, R49, R0, R27 ;  /* 0x00000000311b7223 */ /* 0x000fe2000000001b */
[--C-:B------:R-:W-:Y:S01]  /*61b0*/  HADD2.F32 R2, -RZ, R76.reuse.H0_H0 ;  /* 0x2000004cff027230 */ /* 0x100fe20000004100 */
[----:B------:R-:W-:Y:S01]  /*61c0*/  F2FP.F16.F32.PACK_AB R10, R13, R12 ;  /* 0x0000000c0d0a723e */ /* 0x000fe200000000ff */
[----:B------:R-:W-:Y:S01]  /*61d0*/  HADD2.F32 R0, -RZ, R76.H1_H1 ;  /* 0x3000004cff007230 */ /* 0x000fe20000004100 */
[----:B------:R-:W-:Y:S01]  /*61e0*/  F2FP.F16.F32.PACK_AB R11, R19, R14 ;  /* 0x0000000e130b723e */ /* 0x000fe200000000ff */
[--C-:B------:R-:W-:Y:S02]  /*61f0*/  HADD2.F32 R3, -RZ, R77.reuse.H0_H0 ;  /* 0x2000004dff037230 */ /* 0x100fe40000004100 */
[C---:B------:R-:W-:Y:S01]  /*6200*/  FFMA R24, R49.reuse, R2, R24 ;  /* 0x0000000231187223 */ /* 0x040fe20000000018 */
[--C-:B------:R-:W-:Y:S02]  /*6210*/  HADD2.F32 R2, -RZ, R78.reuse.H0_H0 ;  /* 0x2000004eff027230 */ /* 0x100fe40000004100 */
[C---:B------:R-:W-:Y:S01]  /*6220*/  FFMA R25, R49.reuse, R0, R25 ;  /* 0x0000000031197223 */ /* 0x040fe20000000019 */
[----:B------:R1:W-:Y:S01]  /*6230*/  STS.128 [R99+0x10], R8 ;  /* 0x0000100863007388 */ /* 0x0003e20000000c00 */
[----:B------:R-:W-:Y:S02]  /*6240*/  HADD2.F32 R0, -RZ, R77.H1_H1 ;  /* 0x3000004dff007230 */ /* 0x000fe40000004100 */
[----:B------:R-:W-:Y:S01]  /*6250*/  FFMA R26, R49, R3, R26 ;  /* 0x00000003311a7223 */ /* 0x000fe2000000001a */
[----:B------:R-:W-:Y:S01]  /*6260*/  HADD2.F32 R3, -RZ, R78.H1_H1 ;  /* 0x3000004eff037230 */ /* 0x000fe20000004100 */
[----:B------:R-:W-:Y:S01]  /*6270*/  F2FP.F16.F32.PACK_AB R16, R17, R16 ;  /* 0x000000101110723e */ /* 0x000fe200000000ff */
[----:B------:R-:W-:Y:S01]  /*6280*/  HADD2.F32 R5, -RZ, R79.H1_H1 ;  /* 0x3000004fff057230 */ /* 0x000fe20000004100 */
[----:B------:R-:W-:Y:S01]  /*6290*/  F2FP.F16.F32.PACK_AB R17, R23, R18 ;  /* 0x000000121711723e */ /* 0x000fe200000000ff */
[----:B------:R-:W-:Y:S01]  /*62a0*/  FFMA R31, R49, R0, R31 ;  /* 0x00000000311f7223 */ /* 0x000fe2000000001f */
[----:B------:R-:W-:Y:S01]  /*62b0*/  FMUL R35, R46, R35 ;  /* 0x000000232e237220 */ /* 0x000fe20000400000 */
[----:B------:R-:W-:Y:S01]  /*62c0*/  F2FP.F16.F32.PACK_AB R18, R21, R20 ;  /* 0x000000141512723e */ /* 0x000fe200000000ff */
[----:B------:R-:W-:Y:S01]  /*62d0*/  FFMA R28, R49, R2, R28 ;  /* 0x00000002311c7223 */ /* 0x000fe2000000001c */
[----:B------:R-:W-:Y:S01]  /*62e0*/  F2FP.F16.F32.PACK_AB R19, R27, R22 ;  /* 0x000000161b13723e */ /* 0x000fe200000000ff */
[C---:B------:R-:W-:Y:S01]  /*62f0*/  FFMA R29, R49.reuse, R3, R29 ;  /* 0x00000003311d7223 */ /* 0x040fe2000000001d */
[C---:B------:R-:W-:Y:S01]  /*6300*/  FFMA R30, R49.reuse, R4, R30 ;  /* 0x00000004311e7223 */ /* 0x040fe2000000001e */
[----:B------:R-:W-:Y:S01]  /*6310*/  FFMA R35, R49, R5, R35 ;  /* 0x0000000531237223 */ /* 0x000fe20000000023 */
[----:B------:R-:W-:Y:S01]  /*6320*/  F2FP.F16.F32.PACK_AB R24, R25, R24 ;  /* 0x000000181918723e */ /* 0x000fe200000000ff */
[----:B------:R1:W-:Y:S01]  /*6330*/  STS.128 [R98+0x20], R16 ;  /* 0x0000201062007388 */ /* 0x0003e20000000c00 */
[----:B------:R-:W-:Y:S02]  /*6340*/  F2FP.F16.F32.PACK_AB R25, R31, R26 ;  /* 0x0000001a1f19723e */ /* 0x000fe400000000ff */
[----:B------:R-:W-:Y:S02]  /*6350*/  F2FP.F16.F32.PACK_AB R26, R29, R28 ;  /* 0x0000001c1d1a723e */ /* 0x000fe400000000ff */
[----:B------:R-:W-:Y:S05]  /*6360*/  F2FP.F16.F32.PACK_AB R27, R35, R30 ;  /* 0x0000001e231b723e */ /* 0x000fea00000000ff */
[----:B------:R1:W-:Y:S01]  /*6370*/  STS.128 [R106+0x30], R24 ;  /* 0x000030186a007388 */ /* 0x0003e20000000c00 */
[----:B------:R-:W-:Y:S01]  /*6380*/  @!PT LDS RZ, [RZ] ;  /* 0x00000000fffff984 */ /* 0x000fe20000000800 */
[----:B------:R-:W-:Y:S01]  /*6390*/  @!PT LDS RZ, [RZ] ;  /* 0x00000000fffff984 */ /* 0x000fe20000000800 */
[----:B------:R-:W-:Y:S01]  /*63a0*/  @!PT LDS RZ, [RZ] ;  /* 0x00000000fffff984 */ /* 0x000fe20000000800 */
[----:B------:R-:W-:Y:S01]  /*63b0*/  @!PT LDS RZ, [RZ] ;  /* 0x00000000fffff984 */ /* 0x000fe20000000800 */
[----:B------:R2:W-:Y:S07]  /*63c0*/  MEMBAR.ALL.CTA ;  /* 0x0000000000007992 */ /* 0x0005ee0000008000 */
[----:B--2---:R-:W2:Y:S02]  /*63d0*/  FENCE.VIEW.ASYNC.S ;  /* 0x00000000000073c6 */ /* 0x004ea40000000000 */
[----:B--2---:R-:W-:Y:S06]  /*63e0*/  BAR.SYNC.DEFER_BLOCKING 0x1, 0x80 ;  /* 0x0042000000007b1d */ /* 0x004fec0000010000 */
[----:B------:R-:W-:Y:S05]  /*63f0*/  @P0 BRA `(.L_x_96) ;  /* 0x0000000000280947 */ /* 0x000fea0003800000 */
[----:B------:R-:W-:Y:S02]  /*6400*/  UIADD3 UR4, UPT, UPT, UR48, 0x200, URZ ;  /* 0x0000020030047890 */ /* 0x000fe4000fffe0ff */
[----:B------:R-:W-:Y:S01]  /*6410*/  UIADD3 UR6, UP0, UPT, UR52, 0x680, URZ ;  /* 0x0000068034067890 */ /* 0x000fe2000ff1e0ff */
[----:B------:R-:W-:Y:S03]  /*6420*/  UMOV UR43, UR36 ;  /* 0x00000024002b7c82 */ /* 0x000fe60008000000 */
[----:B------:R-:W-:Y:S01]  /*6430*/  MOV R93, UR4 ;  /* 0x00000004005d7c02 */ /* 0x000fe20008000f00 */
[----:B------:R-:W-:Y:S03]  /*6440*/  UIADD3.X UR7, UPT, UPT, URZ, UR53, URZ, UP0, !UPT ;  /* 0x00000035ff077290 */ /* 0x000fe600087fe4ff */
[----:B------:R-:W-:Y:S11]  /*6450*/  R2UR UR40, R93 ;  /* 0x000000005d2872ca */ /* 0x000ff600000e0000 */
[----:B------:R-:W-:Y:S02]  /*6460*/  @!UPT UIADD3 URZ, UPT, UPT, URZ, URZ, URZ ;  /* 0x000000fffffff290 */ /* 0x000fe4000fffe0ff */
[----:B------:R2:W-:Y:S01]  /*6470*/  UTMASTG.3D [UR40], [UR6] ;  /* 0x00000028060073b5 */ /* 0x0005e20008010000 */
[----:B------:R0:W-:Y:S01]  /*6480*/  UTMACMDFLUSH ;  /* 0x00000000000079b7 */ /* 0x0001e20000000000 */
[----:B--2---:R-:W-:Y:S04]  /*6490*/  DEPBAR.LE SB0, 0x1 ;  /* 0x000080400000791a */ /* 0x004fe80000000000 */
.L_x_96:
[----:B------:R-:W-:Y:S05]  /*64a0*/  BSYNC.RECONVERGENT B0 ;  /* 0x0000000000007941 */ /* 0x000fea0003800200 */
.L_x_95:
[----:B------:R-:W-:Y:S01]  /*64b0*/  BAR.SYNC.DEFER_BLOCKING 0x1, 0x80 ;  /* 0x0042000000007b1d */ /* 0x000fe20000010000 */
[----:B------:R-:W-:Y:S01]  /*64c0*/  ISETP.NE.AND P1, PT, R107, RZ, PT ;  /* 0x000000ff6b00720c */ /* 0x000fe20003f25270 */
[----:B------:R-:W-:Y:S01]  /*64d0*/  UIADD3 UR4, UPT, UPT, UR50, -0x1, URZ ;  /* 0xffffffff32047890 */ /* 0x000fe2000fffe0ff */
[----:B------:R-:W-:Y:S03]  /*64e0*/  LEA R2, R65, UR48, 0x3 ;  /* 0x0000003041027c11 */ /* 0x000fe6000f8e18ff */
[----:B------:R-:W-:Y:S08]  /*64f0*/  UISETP.GT.U32.AND UP0, UPT, UR4, -0x3, UPT ;  /* 0xfffffffd0400788c */ /* 0x000ff0000bf04070 */
[----:B------:R-:W-:Y:S01]  /*6500*/  @P1 SHF.L.U32 R3, R97, 0x1f, RZ ;  /* 0x0000001f61031819 */ /* 0x000fe200000006ff */
[----:B------:R-:W-:Y:S06]  /*6510*/  BRA.U UP0, `(.L_x_97) ;  /* 0x0000000100247547 */ /* 0x000fec000b800000 */
[----:B------:R-:W-:Y:S01]  /*6520*/  IMAD.U32 R4, RZ, RZ, UR49 ;  /* 0x00000031ff047e24 */ /* 0x000fe2000f8e00ff */
[----:B------:R-:W-:Y:S01]  /*6530*/  MOV R0, UR37 ;  /* 0x0000002500007c02 */ /* 0x000fe20008000f00 */
[----:B------:R-:W-:Y:S03]  /*6540*/  UIADD3 UR49, UPT, UPT, UR49, 0x1, URZ ;  /* 0x0000000131317890 */ /* 0x000fe6000fffe0ff */
[----:B------:R-:W-:Y:S01]  /*6550*/  @P1 LEA R4, R4, UR48, 0x3 ;  /* 0x0000003004041c11 */ /* 0x000fe2000f8e18ff */
[----:B------:R-:W-:Y:S04]  /*6560*/  UISETP.NE.AND UP0, UPT, UR49, 0x3, UPT ;  /* 0x000000033100788c */ /* 0x000fe8000bf05270 */
[----:B------:R-:W-:Y:S01]  /*6570*/  @P1 VIADD R4, R4, 0x48 ;  /* 0x0000004804041836 */ /* 0x000fe20000000000 */
[----:B------:R-:W-:Y:S04]  /*6580*/  USEL UR49, UR49, URZ, UP0 ;  /* 0x000000ff31317287 */ /* 0x000fe80008000000 */
[----:B------:R-:W-:Y:S04]  /*6590*/  @P1 PRMT R0, R0, 0x654, R4 ;  /* 0x0000065400001816 */ /* 0x000fe80000000004 */
[----:B------:R2:W-:Y:S04]  /*65a0*/  @P1 SYNCS.ARRIVE.TRANS64.RED.A1T0 RZ, [R0+URZ], RZ ;  /* 0x000000ff00ff19a7 */ /* 0x0005e800081004ff */
.L_x_97:
[----:B------:R-:W4:Y:S01]  /*65b0*/  @P1 SYNCS.PHASECHK.TRANS64.TRYWAIT P0, [R2+URZ+0x30], R3 ;  /* 0x00003003020015a7 */ /* 0x000f2200080011ff */
[----:B------:R-:W-:Y:S01]  /*65c0*/  BSSY B1, `(.L_x_98) ;  /* 0x0000016000017945 */ /* 0x000fe20003800000 */
[----:B----4-:R-:W-:Y:S03]  /*65d0*/  @P1 SEL R66, RZ, 0x1, !P0 ;  /* 0x00000001ff421807 */ /* 0x010fe60004000000 */
[----:B------:R-:W-:Y:S05]  /*65e0*/  @!P1 BRA `(.L_x_99) ;  /* 0x00000000004c9947 */ /* 0x000fea0003800000 */
[----:B------:R-:W-:Y:S01]  /*65f0*/  ISETP.NE.AND P0, PT, R66, RZ, PT ;  /* 0x000000ff4200720c */ /* 0x000fe20003f05270 */
[----:B------:R-:W-:Y:S01]  /*6600*/  BSSY B0, `(.L_x_100) ;  /* 0x000000b000007945 */ /* 0x000fe20003800000 */
[----:B------:R-:W-:Y:S11]  /*6610*/  ISETP.NE.AND P1, PT, R67, RZ, PT ;  /* 0x000000ff4300720c */ /* 0x000ff60003f25270 */
[----:B------:R-:W-:Y:S02]  /*6620*/  @!UPT UIADD3 URZ, UPT, UPT, URZ, URZ, URZ ;  /* 0x000000fffffff290 */ /* 0x000fe4000fffe0ff */
[C---:B------:R-:W-:Y:S01]  /*6630*/  @P1 IMAD R6, R65.reuse, 0x2000, R100 ;  /* 0x0000200041061824 */ /* 0x040fe200078e0264 */
[C---:B------:R-:W-:Y:S01]  /*6640*/  @P1 LEA R4, R65.reuse, R98, 0xd ;  /* 0x0000006241041211 */ /* 0x040fe200078e68ff */
[C---:B------:R-:W-:Y:S02]  /*6650*/  @P1 IMAD R5, R65.reuse, 0x2000, R99 ;  /* 0x0000200041051824 */ /* 0x040fe400078e0263 */
[----:B------:R-:W-:Y:S01]  /*6660*/  @P1 IMAD R3, R65, 0x2000, R106 ;  /* 0x0000200041031824 */ /* 0x000fe200078e026a */
[----:B------:R-:W-:Y:S06]  /*6670*/  @P0 BRA `(.L_x_101) ;  /* 0x00000000000c0947 */ /* 0x000fec0003800000 */
[----:B--2---:R-:W-:Y:S04]  /*6680*/  SHF.L.U32 R0, R97, 0x1f, RZ ;  /* 0x0000001f61007819 */ /* 0x004fe800000006ff */
[----:B------:R-:W2:Y:S02]  /*6690*/  SYNCS.PHASECHK.TRANS64.TRYWAIT P0, [R2+URZ+0x30], R0 ;  /* 0x00003000020075a7 */ /* 0x000ea400080011ff */
[----:B--2---:R-:W-:Y:S05]  /*66a0*/  @!P0 BRA `(.L_x_102) ;  /* 0x0000002400148947 */ /* 0x004fea0003800000 */
.L_x_101:
[----:B------:R-:W-:Y:S05]  /*66b0*/  BSYNC B0 ;  /* 0x0000000000007941 */ /* 0x000fea0003800000 */
.L_x_100:
[----:B------:R-:W-:Y:S02]  /*66c0*/  ISETP.NE.AND P0, PT, R67, RZ, PT ;  /* 0x000000ff4300720c */ /* 0x000fe40003f05270 */
[----:B------:R-:W-:Y:S11]  /*66d0*/  IADD3 R65, PT, PT, R65, 0x1, RZ ;  /* 0x0000000141417810 */ /* 0x000ff60007ffe0ff */
[----:B------:R4:W1:Y:S04]  /*66e0*/  @P0 LDS.128 R56, [R6] ;  /* 0x0000000006380984 */ /* 0x0008680000000c00 */
[----:B------:R4:W1:Y:S04]  /*66f0*/  @P0 LDS.128 R60, [R5+0x10] ;  /* 0x00001000053c0984 */ /* 0x0008680000000c00 */
[----:B------:R4:W1:Y:S04]  /*6700*/  @P0 LDS.128 R68, [R4+0x20] ;  /* 0x0000200004440984 */ /* 0x0008680000000c00 */
[----:B------:R4:W1:Y:S02]  /*6710*/  @P0 LDS.128 R76, [R3+0x30] ;  /* 0x00003000034c0984 */ /* 0x0008640000000c00 */
.L_x_99:
[----:B------:R-:W-:Y:S05]  /*6720*/  BSYNC B1 ;  /* 0x0000000000017941 */ /* 0x000fea0003800000 */
.L_x_98:
[----:B--2---:R-:W-:Y:S05]  /*6730*/  VIADD R0, R47, 0x20 ;  /* 0x000000202f007836 */ /* 0x004fea0000000000 */
[----:B------:R-:W-:Y:S04]  /*6740*/  SHF.R.U32.HI R0, RZ, 0x15, R0 ;  /* 0x00000015ff007819 */ /* 0x000fe80000011600 */
[----:B------:R-:W-:Y:S11]  /*6750*/  LOP3.LUT P0, RZ, R0, 0x3, R92, 0x48, !PT ;  /* 0x0000000300ff7812 */ /* 0x000ff6000780485c */
[----:B------:R-:W-:Y:S02]  /*6760*/  @!UPT UIADD3 URZ, UPT, UPT, URZ, URZ, URZ ;  /* 0x000000fffffff290 */ /* 0x000fe4000fffe0ff */
[----:B------:R-:W-:Y:S05]  /*6770*/  @!P0 BRA `(.L_x_103) ;  /* 0x0000000000408947 */ /* 0x000fea0003800000 */
[----:B------:R-:W2:Y:S01]  /*6780*/  LDCU.64 UR8, c[0x4][0x70] ;  /* 0x01000e00ff0877ac */ /* 0x000ea20008000a00 */
[----:B----4-:R-:W-:Y:S01]  /*6790*/  MOV R3, 0x0 ;  /* 0x0000000000037802 */ /* 0x010fe20000000f00 */
[----:B------:R-:W-:Y:S02]  /*67a0*/  HFMA2 R12, -RZ, RZ, 0, 5.9604644775390625e-08 ;  /* 0x00000001ff0c7431 */ /* 0x000fe400000001ff */
[----:B-1----:R-:W-:Y:S02]  /*67b0*/  IMAD.MOV.U32 R8, RZ, RZ, 0x192 ;  /* 0x00000192ff087424 */ /* 0x002fe400078e00ff */
[----:B------:R-:W-:Y:S01]  /*67c0*/  IMAD.MOV.U32 R13, RZ, RZ, RZ ;  /* 0x000000ffff0d7224 */ /* 0x000fe200078e00ff */
[----:B------:R-:W1:Y:S01]  /*67d0*/  LDCU.64 UR6, c[0x4][0x78] ;  /* 0x01000f00ff0677ac */ /* 0x000e620008000a00 */
[----:B------:R-:W4:Y:S01]  /*67e0*/  LDC.64 R2, c[0x4][R3] ;  /* 0x0100000003027b82 */ /* 0x000f220000000a00 */
[----:B------:R-:W5:Y:S01]  /*67f0*/  LDCU.64 UR4, c[0x4][0x10] ;  /* 0x01000200ff0477ac */ /* 0x000f620008000a00 */
[----:B--2---:R-:W-:Y:S01]  /*6800*/  MOV R5, UR9 ;  /* 0x0000000900057c02 */ /* 0x004fe20008000f00 */
[----:B------:R-:W-:Y:S01]  /*6810*/  IMAD.U32 R4, RZ, RZ, UR8 ;  /* 0x00000008ff047e24 */ /* 0x000fe2000f8e00ff */
[----:B-1----:R-:W-:Y:S01]  /*6820*/  MOV R7, UR7 ;  /* 0x0000000700077c02 */ /* 0x002fe20008000f00 */
[----:B------:R-:W-:Y:S01]  /*6830*/  IMAD.U32 R6, RZ, RZ, UR6 ;  /* 0x00000006ff067e24 */ /* 0x000fe2000f8e00ff */
[----:B-----5:R-:W-:Y:S01]  /*6840*/  MOV R11, UR5 ;  /* 0x00000005000b7c02 */ /* 0x020fe20008000f00 */
[----:B------:R-:W-:Y:S02]  /*6850*/  IMAD.U32 R10, RZ, RZ, UR4 ;  /* 0x00000004ff0a7e24 */ /* 0x000fe4000f8e00ff */
[----:B------:R-:W-:Y:S07]  /*6860*/  LEPC R20, `(.L_x_103) ;  /* 0x000000001014794e */ /* 0x000fee0000000000 */
[----:B---34-:R-:W-:Y:S05]  /*6870*/  CALL.ABS.NOINC R2 ;  /* 0x0000000002007343 */ /* 0x018fea0003c00000 */
.L_x_103:
[----:B------:R-:W-:Y:S05]  /*6880*/  WARPSYNC.ALL ;  /* 0x0000000000007948 */ /* 0x000fea0003800000 */
[----:B------:R-:W-:Y:S01]  /*6890*/  R2UR UR4, R47 ;  /* 0x000000002f0472ca */ /* 0x000fe200000e0000 */
[--C-:B-1----:R-:W-:Y:S01]  /*68a0*/  HADD2.F32 R50, -RZ, R56.reuse.H0_H0 ;  /* 0x20000038ff327230 */ /* 0x102fe20000004100 */
[----:B------:R-:W-:Y:S01]  /*68b0*/  ISETP.NE.AND P0, PT, R102, RZ, PT ;  /* 0x000000ff6600720c */ /* 0x000fe20003f05270 */
[----:B------:R-:W-:Y:S01]  /*68c0*/  HADD2.F32 R51, -RZ, R56.H1_H1 ;  /* 0x30000038ff337230 */ /* 0x000fe20000004100 */
[----:B------:R-:W-:Y:S01]  /*68d0*/  BSSY.RECONVERGENT B0, `(.L_x_104) ;  /* 0x0000085000007945 */ /* 0x000fe20003800200 */
[--C-:B------:R-:W-:Y:S08]  /*68e0*/  HADD2.F32 R52, -RZ, R57.reuse.H0_H0 ;  /* 0x20000039ff347230 */ /* 0x100ff00000004100 */
[----:B----4-:R-:W1:Y:S02]  /*68f0*/  LDTM.x32 R4, tmem[UR4+0x20] ;  /* 0x00002004000479ee */ /* 0x010e6400082c0000 */
[C---:B-1----:R-:W-:Y:S01]  /*6900*/  FMUL R0, R46.reuse, R4 ;  /* 0x000000042e007220 */ /* 0x042fe20000400000 */
        /* <DEDUP_REMOVED lines=67> */
[----:B------:R1:W-:Y:S01]  /*6d40*/  STS.128 [R100+0x2000], R52 ;  /* 0x0020003464007388 */ /* 0x0003e20000000c00 */
        /* <DEDUP_REMOVED lines=52> */
[----:B------:R-:W-:Y:S02]  /*7090*/  UIADD3 UR8, UP0, UPT, UR52, 0x680, URZ ;  /* 0x0000068034087890 */ /* 0x000fe4000ff1e0ff */
[----:B------:R-:W-:Y:S02]  /*70a0*/  UIADD3 UR5, UPT, UPT, UR41, 0x20, URZ ;  /* 0x0000002029057890 */ /* 0x000fe4000fffe0ff */
[----:B------:R-:W-:Y:S02]  /*70b0*/  UIADD3 UR4, UPT, UPT, UR48, 0x2200, URZ ;  /* 0x0000220030047890 */ /* 0x000fe4000fffe0ff */
[----:B------:R-:W-:Y:S01]  /*70c0*/  UIADD3.X UR9, UPT, UPT, URZ, UR53, URZ, UP0, !UPT ;  /* 0x00000035ff097290 */ /* 0x000fe200087fe4ff */
[----:B------:R-:W-:Y:S01]  /*70d0*/  UMOV UR6, UR42 ;  /* 0x0000002a00067c82 */ /* 0x000fe20008000000 */
[----:B------:R-:W-:Y:S07]  /*70e0*/  UMOV UR7, UR36 ;  /* 0x0000002400077c82 */ /* 0x000fee0008000000 */
[----:B------:R2:W-:Y:S01]  /*70f0*/  UTMASTG.3D [UR4], [UR8] ;  /* 0x00000004080073b5 */ /* 0x0005e20008010000 */
[----:B------:R0:W-:Y:S01]  /*7100*/  UTMACMDFLUSH ;  /* 0x00000000000079b7 */ /* 0x0001e20000000000 */
[----:B--2---:R-:W-:Y:S04]  /*7110*/  DEPBAR.LE SB0, 0x1 ;  /* 0x000080400000791a */ /* 0x004fe80000000000 */
.L_x_105:
[----:B------:R-:W-:Y:S05]  /*7120*/  BSYNC.RECONVERGENT B0 ;  /* 0x0000000000007941 */ /* 0x000fea0003800200 */
.L_x_104:
[----:B------:R-:W-:Y:S01]  /*7130*/  BAR.SYNC.DEFER_BLOCKING 0x1, 0x80 ;  /* 0x0042000000007b1d */ /* 0x000fe20000010000 */
[----:B------:R-:W-:Y:S01]  /*7140*/  ISETP.NE.AND P1, PT, R107, RZ, PT ;  /* 0x000000ff6b00720c */ /* 0x000fe20003f25270 */
[----:B------:R-:W-:Y:S01]  /*7150*/  UISETP.GT.U32.AND UP0, UPT, UR50, -0x3, UPT ;  /* 0xfffffffd3200788c */ /* 0x000fe2000bf04070 */
[----:B------:R-:W-:Y:S11]  /*7160*/  LEA R4, R65, UR48, 0x3 ;  /* 0x0000003041047c11 */ /* 0x000ff6000f8e18ff */
        /* <DEDUP_REMOVED lines=11> */
.L_x_106:
        /* <DEDUP_REMOVED lines=9> */
[C---:B--2---:R-:W-:Y:S01]  /*72b0*/  @P1 LEA R0, R65.reuse, R98, 0xd ;  /* 0x0000006241001211 */ /* 0x044fe200078e68ff */
[C---:B------:R-:W-:Y:S02]  /*72c0*/  @P1 IMAD R2, R65.reuse, 0x2000, R99 ;  /* 0x0000200041021824 */ /* 0x040fe400078e0263 */
[----:B------:R-:W-:Y:S01]  /*72d0*/  @P1 IMAD R65, R65, 0x2000, R106 ;  /* 0x0000200041411824 */ /* 0x000fe200078e026a */
[----:B------:R-:W-:Y:S06]  /*72e0*/  @P0 BRA `(.L_x_110) ;  /* 0x00000000000c0947 */ /* 0x000fec0003800000 */
[----:B------:R-:W-:Y:S04]  /*72f0*/  SHF.L.U32 R5, R97, 0x1f, RZ ;  /* 0x0000001f61057819 */ /* 0x000fe800000006ff */
[----:B------:R-:W2:Y:S02]  /*7300*/  SYNCS.PHASECHK.TRANS64.TRYWAIT P0, [R4+URZ+0x30], R5 ;  /* 0x00003005040075a7 */ /* 0x000ea400080011ff */
[----:B--2---:R-:W-:Y:S05]  /*7310*/  @!P0 BRA `(.L_x_111) ;  /* 0x00000018000c8947 */ /* 0x004fea0003800000 */
.L_x_110:
[----:B------:R-:W-:Y:S05]  /*7320*/  BSYNC B0 ;  /* 0x0000000000007941 */ /* 0x000fea0003800000 */
.L_x_109:
[----:B------:R-:W-:Y:S11]  /*7330*/  ISETP.NE.AND P0, PT, R67, RZ, PT ;  /* 0x000000ff4300720c */ /* 0x000ff60003f05270 */
[----:B------:R-:W-:Y:S02]  /*7340*/  @!UPT UIADD3 URZ, UPT, UPT, URZ, URZ, URZ ;  /* 0x000000fffffff290 */ /* 0x000fe4000fffe0ff */
[----:B------:R4:W1:Y:S04]  /*7350*/  @P0 LDS.128 R56, [R3] ;  /* 0x0000000003380984 */ /* 0x0008680000000c00 */
[----:B------:R4:W1:Y:S04]  /*7360*/  @P0 LDS.128 R60, [R2+0x10] ;  /* 0x00001000023c0984 */ /* 0x0008680000000c00 */
[----:B------:R4:W1:Y:S04]  /*7370*/  @P0 LDS.128 R68, [R0+0x20] ;  /* 0x0000200000440984 */ /* 0x0008680000000c00 */
[----:B------:R4:W1:Y:S02]  /*7380*/  @P0 LDS.128 R76, [R65+0x30] ;  /* 0x00003000414c0984 */ /* 0x0008640000000c00 */
.L_x_108:
[----:B------:R-:W-:Y:S05]  /*7390*/  BSYNC B1 ;  /* 0x0000000000017941 */ /* 0x000fea0003800000 */
.L_x_107:
[----:B--2-4-:R-:W-:Y:S05]  /*73a0*/  VIADD R0, R47, 0x40 ;  /* 0x000000402f007836 */ /* 0x014fea0000000000 */
[----:B------:R-:W-:Y:S04]  /*73b0*/  SHF.R.U32.HI R0, RZ, 0x15, R0 ;  /* 0x00000015ff007819 */ /* 0x000fe80000011600 */
[----:B------:R-:W-:Y:S11]  /*73c0*/  LOP3.LUT P0, RZ, R0, 0x3, R92, 0x48, !PT ;  /* 0x0000000300ff7812 */ /* 0x000ff6000780485c */
[----:B------:R-:W-:Y:S02]  /*73d0*/  @!UPT UIADD3 URZ, UPT, UPT, URZ, URZ, URZ ;  /* 0x000000fffffff290 */ /* 0x000fe4000fffe0ff */
[----:B------:R-:W-:Y:S05]  /*73e0*/  @!P0 BRA `(.L_x_112) ;  /* 0x0000000000408947 */ /* 0x000fea0003800000 */
[----:B------:R-:W2:Y:S01]  /*73f0*/  LDCU.64 UR8, c[0x4][0x70] ;  /* 0x01000e00ff0877ac */ /* 0x000ea20008000a00 */
[----:B------:R-:W-:Y:S01]  /*7400*/  MOV R3, 0x0 ;  /* 0x0000000000037802 */ /* 0x000fe20000000f00 */
        /* <DEDUP_REMOVED lines=14> */
.L_x_112:
[----:B------:R-:W-:Y:S01]  /*74f0*/  ISETP.NE.AND P0, PT, R102, RZ, PT ;  /* 0x000000ff6600720c */ /* 0x000fe20003f05270 */
[----:B------:R-:W-:Y:S05]  /*7500*/  WARPSYNC.ALL ;  /* 0x0000000000007948 */ /* 0x000fea0003800000 */
[----:B------:R-:W-:Y:S01]  /*7510*/  R2UR UR4, R47 ;  /* 0x000000002f0472ca */ /* 0x000fe200000e0000 */
[--C-:B-1----:R-:W-:Y:S01]  /*7520*/  HADD2.F32 R0, -RZ, R56.reuse.H0_H0 ;  /* 0x20000038ff007230 */ /* 0x102fe20000004100 */
[----:B------:R-:W-:Y:S01]  /*7530*/  R2UR UR5, R64 ;  /* 0x00000000400572ca */ /* 0x000fe200000e0000 */
[----:B------:R-:W-:Y:S01]  /*7540*/  HADD2.F32 R2, -RZ, R56.H1_H1 ;  /* 0x30000038ff027230 */ /* 0x000fe20000004100 */
[----:B------:R-:W-:Y:S01]  /*7550*/  BSSY.RECONVERGENT B0, `(.L_x_113) ;  /* 0x0000089000007945 */ /* 0x000fe20003800200 */
[--C-:B------:R-:W-:Y:S02]  /*7560*/  HADD2.F32 R3, -RZ, R57.reuse.H0_H0 ;  /* 0x20000039ff037230 */ /* 0x100fe40000004100 */
[----:B------:R-:W-:Y:S02]  /*7570*/  HADD2.F32 R47, -RZ, R57.H1_H1 ;  /* 0x30000039ff2f7230 */ /* 0x000fe40000004100 */
[--C-:B------:R-:W-:Y:S02]  /*7580*/  HADD2.F32 R50, -RZ, R58.reuse.H0_H0 ;  /* 0x2000003aff327230 */ /* 0x100fe40000004100 */
[----:B------:R-:W-:Y:S02]  /*7590*/  HADD2.F32 R51, -RZ, R58.H1_H1 ;  /* 0x3000003aff337230 */ /* 0x000fe40000004100 */
[----:B------:R-:W1:Y:S01]  /*75a0*/  LDTM.x32 R4, tmem[UR4+0x40] ;  /* 0x00004004000479ee */ /* 0x000e6200082c0000 */
[----:B------:R-:W-:Y:S01]  /*75b0*/  NOP ;  /* 0x0000000000007918 */ /* 0x000fe20000000000 */
[----:B------:R-:W-:Y:S01]  /*75c0*/  UIADD3 UR5, UPT, UPT, UR5, 0xb0, URZ ;  /* 0x000000b005057890 */ /* 0x000fe2000fffe0ff */
[--C-:B------:R-:W-:Y:S02]  /*75d0*/  HADD2.F32 R52, -RZ, R59.reuse.H0_H0 ;  /* 0x2000003bff347230 */ /* 0x100fe40000004100 */
[----:B------:R-:W-:Y:S01]  /*75e0*/  HADD2.F32 R53, -RZ, R59.H1_H1 ;  /* 0x3000003bff357230 */ /* 0x000fe20000004100 */
[----:B------:R-:W-:Y:S01]  /*75f0*/  UPRMT UR5, UR37, 0x654, UR5 ;  /* 0x0000065425057896 */ /* 0x000fe20008000005 */
[--C-:B------:R-:W-:Y:S02]  /*7600*/  HADD2.F32 R54, -RZ, R60.reuse.H0_H0 ;  /* 0x2000003cff367230 */ /* 0x100fe40000004100 */
[----:B------:R-:W-:Y:S02]  /*7610*/  HADD2.F32 R55, -RZ, R60.H1_H1 ;  /* 0x3000003cff377230 */ /* 0x000fe40000004100 */
[--C-:B------:R-:W-:Y:S02]  /*7620*/  HADD2.F32 R56, -RZ, R61.reuse.H0_H0 ;  /* 0x2000003dff387230 */ /* 0x100fe40000004100 */
[----:B------:R-:W-:Y:S02]  /*7630*/  HADD2.F32 R57, -RZ, R61.H1_H1 ;  /* 0x3000003dff397230 */ /* 0x000fe40000004100 */
[----:B-1----:R-:W-:Y:S01]  /*7640*/  SYNCS.ARRIVE.TRANS64.RED.A1T0 RZ, [UR5], RZ ;  /* 0x000000ffffff79a7 */ /* 0x002fe20008100405 */
[--C-:B------:R-:W-:Y:S02]  /*7650*/  HADD2.F32 R58, -RZ, R62.reuse.H0_H0 ;  /* 0x2000003eff3a7230 */ /* 0x100fe40000004100 */
[----:B------:R-:W-:Y:S02]  /*7660*/  HADD2.F32 R59, -RZ, R62.H1_H1 ;  /* 0x3000003eff3b7230 */ /* 0x000fe40000004100 */
[--C-:B------:R-:W-:Y:S02]  /*7670*/  HADD2.F32 R60, -RZ, R63.reuse.H0_H0 ;  /* 0x2000003fff3c7230 */ /* 0x100fe40000004100 */
[----:B------:R-:W-:Y:S02]  /*7680*/  HADD2.F32 R61, -RZ, R63.H1_H1 ;  /* 0x3000003fff3d7230 */ /* 0x000fe40000004100 */
[C---:B------:R-:W-:Y:S01]  /*7690*/  FMUL R4, R46.reuse, R4 ;  /* 0x000000042e047220 */ /* 0x040fe20000400000 */
[C---:B------:R-:W-:Y:S01]  /*76a0*/  FMUL R5, R46.reuse, R5 ;  /* 0x000000052e057220 */ /* 0x040fe20000400000 */
[C---:B------:R-:W-:Y:S01]  /*76b0*/  FMUL R6, R46.reuse, R6 ;  /* 0x000000062e067220 */ /* 0x040fe20000400000 */
[C---:B------:R-:W-:Y:S01]  /*76c0*/  FMUL R7, R46.reuse, R7 ;  /* 0x000000072e077220 */ /* 0x040fe20000400000 */
[C---:B------:R-:W-:Y:S01]  /*76d0*/  FFMA R4, R49.reuse, R0, R4 ;  /* 0x0000000031047223 */ /* 0x040fe20000000004 */
[C---:B------:R-:W-:Y:S01]  /*76e0*/  FFMA R5, R49.reuse, R2, R5 ;  /* 0x0000000231057223 */ /* 0x040fe20000000005 */
[C---:B------:R-:W-:Y:S01]  /*76f0*/  FFMA R6, R49.reuse, R3, R6 ;  /* 0x0000000331067223 */ /* 0x040fe20000000006 */
[----:B------:R-:W-:Y:S01]  /*7700*/  FFMA R7, R49, R47, R7 ;  /* 0x0000002f31077223 */ /* 0x000fe20000000007 */
[C---:B------:R-:W-:Y:S01]  /*7710*/  FMUL R8, R46.reuse, R8 ;  /* 0x000000082e087220 */ /* 0x040fe20000400000 */
[C---:B------:R-:W-:Y:S01]  /*7720*/  FMUL R9, R46.reuse, R9 ;  /* 0x000000092e097220 */ /* 0x040fe20000400000 */
[----:B------:R-:W-:Y:S01]  /*7730*/  F2FP.F16.F32.PACK_AB R4, R5, R4 ;  /* 0x000000040504723e */ /* 0x000fe200000000ff */
[C---:B------:R-:W-:Y:S01]  /*7740*/  FMUL R0, R46.reuse, R10 ;  /* 0x0000000a2e007220 */ /* 0x040fe20000400000 */
[----:B------:R-:W-:Y:S01]  /*7750*/  F2FP.F16.F32.PACK_AB R5, R7, R6 ;  /* 0x000000060705723e */ /* 0x000fe200000000ff */
[C---:B------:R-:W-:Y:S01]  /*7760*/  FFMA R8, R49.reuse, R50, R8 ;  /* 0x0000003231087223 */ /* 0x040fe20000000008 */
[C---:B------:R-:W-:Y:S01]  /*7770*/  FFMA R9, R49.reuse, R51, R9 ;  /* 0x0000003331097223 */ /* 0x040fe20000000009 */
[----:B------:R-:W-:Y:S01]  /*7780*/  FFMA R0, R49, R52, R0 ;  /* 0x0000003431007223 */ /* 0x000fe20000000000 */
[C---:B------:R-:W-:Y:S01]  /*7790*/  FMUL R2, R46.reuse, R11 ;  /* 0x0000000b2e027220 */ /* 0x040fe20000400000 */
[C---:B------:R-:W-:Y:S01]  /*77a0*/  FMUL R3, R46.reuse, R12 ;  /* 0x0000000c2e037220 */ /* 0x040fe20000400000 */
[C---:B------:R-:W-:Y:S01]  /*77b0*/  FMUL R10, R46.reuse, R13 ;  /* 0x0000000d2e0a7220 */ /* 0x040fe20000400000 */
[----:B------:R-:W-:Y:S01]  /*77c0*/  F2FP.F16.F32.PACK_AB R6, R9, R8 ;  /* 0x000000080906723e */ /* 0x000fe200000000ff */
[C---:B------:R-:W-:Y:S01]  /*77d0*/  FFMA R2, R49.reuse, R53, R2 ;  /* 0x0000003531027223 */ /* 0x040fe20000000002 */
[C---:B------:R-:W-:Y:S01]  /*77e0*/  FFMA R3, R49.reuse, R54, R3 ;  /* 0x0000003631037223 */ /* 0x040fe20000000003 */
[C---:B------:R-:W-:Y:S01]  /*77f0*/  FFMA R10, R49.reuse, R55, R10 ;  /* 0x00000037310a7223 */ /* 0x040fe2000000000a */
[C---:B------:R-:W-:Y:S01]  /*7800*/  FMUL R11, R46.reuse, R14 ;  /* 0x0000000e2e0b7220 */ /* 0x040fe20000400000 */
[C---:B------:R-:W-:Y:S01]  /*7810*/  FMUL R15, R46.reuse, R15 ;  /* 0x0000000f2e0f7220 */ /* 0x040fe20000400000 */
[C---:B------:R-:W-:Y:S01]  /*7820*/  FMUL R12, R46.reuse, R16 ;  /* 0x000000102e0c7220 */ /* 0x040fe20000400000 */
[C---:B------:R-:W-:Y:S01]  /*7830*/  FMUL R13, R46.reuse, R17 ;  /* 0x000000112e0d7220 */ /* 0x040fe20000400000 */
[C---:B------:R-:W-:Y:S01]  /*7840*/  FFMA R11, R49.reuse, R56, R11 ;  /* 0x00000038310b7223 */ /* 0x040fe2000000000b */
[C---:B------:R-:W-:Y:S01]  /*7850*/  FMUL R14, R46.reuse, R18 ;  /* 0x000000122e0e7220 */ /* 0x040fe20000400000 */
[C---:B------:R-:W-:Y:S01]  /*7860*/  FFMA R15, R49.reuse, R57, R15 ;  /* 0x00000039310f7223 */ /* 0x040fe2000000000f */
[--C-:B------:R-:W-:Y:S02]  /*7870*/  HADD2.F32 R62, -RZ, R68.reuse.H0_H0 ;  /* 0x20000044ff3e7230 */ /* 0x100fe40000004100 */
[----:B------:R-:W-:Y:S01]  /*7880*/  FMUL R19, R46, R19 ;  /* 0x000000132e137220 */ /* 0x000fe20000400000 */
[----:B------:R-:W-:Y:S01]  /*7890*/  F2FP.F16.F32.PACK_AB R7, R2, R0 ;  /* 0x000000000207723e */ /* 0x000fe200000000ff */
[C---:B------:R-:W-:Y:S01]  /*78a0*/  FFMA R12, R49.reuse, R58, R12 ;  /* 0x0000003a310c7223 */ /* 0x040fe2000000000c */
[----:B------:R-:W-:Y:S02]  /*78b0*/  HADD2.F32 R63, -RZ, R68.H1_H1 ;  /* 0x30000044ff3f7230 */ /* 0x000fe40000004100 */
[C---:B------:R-:W-:Y:S01]  /*78c0*/  FMUL R16, R46.reuse, R20 ;  /* 0x000000142e107220 */ /* 0x040fe20000400000 */
[C---:B------:R-:W-:Y:S01]  /*78d0*/  FFMA R13, R49.reuse, R59, R13 ;  /* 0x0000003b310d7223 */ /* 0x040fe2000000000d */
[----:B------:R1:W-:Y:S01]  /*78e0*/  STS.128 [R100+0x4000], R4 ;  /* 0x0040000464007388 */ /* 0x0003e20000000c00 */
[--C-:B------:R-:W-:Y:S02]  /*78f0*/  HADD2.F32 R64, -RZ, R69.reuse.H0_H0 ;  /* 0x20000045ff407230 */ /* 0x100fe40000004100 */
[C---:B------:R-:W-:Y:S01]  /*7900*/  FMUL R17, R46.reuse, R21 ;  /* 0x000000152e117220 */ /* 0x040fe20000400000 */
[C---:B------:R-:W-:Y:S01]  /*7910*/  FFMA R14, R49.reuse, R60, R14 ;  /* 0x0000003c310e7223 */ /* 0x040fe2000000000e */
[----:B------:R-:W-:Y:S02]  /*7920*/  HADD2.F32 R65, -RZ, R69.H1_H1 ;  /* 0x30000045ff417230 */ /* 0x000fe40000004100 */
[C---:B------:R-:W-:Y:S01]  /*7930*/  FMUL R18, R46.reuse, R22 ;  /* 0x000000162e127220 */ /* 0x040fe20000400000 */
[C---:B------:R-:W-:Y:S01]  /*7940*/  FFMA R19, R49.reuse, R61, R19 ;  /* 0x0000003d31137223 */ /* 0x040fe20000000013 */
        /* <DEDUP_REMOVED lines=10> */
[----:B------:R-:W-:Y:S01]  /*79f0*/  FMUL R22, R46, R26 ;  /* 0x0000001a2e167220 */ /* 0x000fe20000400000 */
[----:B------:R-:W-:Y:S01]  /*7a00*/  F2FP.F16.F32.PACK_AB R8, R10, R3 ;  /* 0x000000030a08723e */ /* 0x000fe200000000ff */
[----:B------:R-:W-:Y:S01]  /*7a10*/  FFMA R23, R49, R65, R23 ;  /* 0x0000004131177223 */ /* 0x000fe20000000017 */
[----:B------:R-:W-:Y:S01]  /*7a20*/  F2FP.F16.F32.PACK_AB R9, R15, R11 ;  /* 0x0000000b0f09723e */ /* 0x000fe200000000ff */
[--C-:B------:R-:W-:Y:S02]  /*7a30*/  HADD2.F32 R70, -RZ, R76.reuse.H0_H0 ;  /* 0x2000004cff467230 */ /* 0x100fe40000004100 */
[C---:B------:R-:W-:Y:S01]  /*7a40*/  FMUL R27, R46.reuse, R27 ;  /* 0x0000001b2e1b7220 */ /* 0x040fe20000400000 */
[----:B------:R-:W-:Y:S01]  /*7a50*/  F2FP.F16.F32.PACK_AB R10, R13, R12 ;  /* 0x0000000c0d0a723e */ /* 0x000fe200000000ff */
[----:B------:R-:W-:Y:S01]  /*7a60*/  FFMA R20, R49, R66, R20 ;  /* 0x0000004231147223 */ /* 0x000fe20000000014 */
[----:B------:R-:W-:Y:S01]  /*7a70*/  F2FP.F16.F32.PACK_AB R11, R19, R14 ;  /* 0x0000000e130b723e */ /* 0x000fe200000000ff */
[----:B------:R-:W-:Y:S02]  /*7a80*/  HADD2.F32 R71, -RZ, R76.H1_H1 ;  /* 0x3000004cff477230 */ /* 0x000fe40000004100 */
[C---:B------:R-:W-:Y:S01]  /*7a90*/  FMUL R24, R46.reuse, R28 ;  /* 0x0000001c2e187220 */ /* 0x040fe20000400000 */
[C---:B------:R-:W-:Y:S01]  /*7aa0*/  FFMA R21, R49.reuse, R67, R21 ;  /* 0x0000004331157223 */ /* 0x040fe20000000015 */
[--C-:B------:R-:W-:Y:S01]  /*7ab0*/  HADD2.F32 R72, -RZ, R77.reuse.H0_H0 ;  /* 0x2000004dff487230 */ /* 0x100fe20000004100 */
[----:B------:R1:W-:Y:S01]  /*7ac0*/  STS.128 [R99+0x4010], R8 ;  /* 0x0040100863007388 */ /* 0x0003e20000000c00 */
        /* <DEDUP_REMOVED lines=10> */
[----:B------:R-:W-:Y:S01]  /*7b70*/  FFMA R25, R49, R71, R25 ;  /* 0x0000004731197223 */ /* 0x000fe20000000019 */
[--C-:B------:R-:W-:Y:S02]  /*7b80*/  HADD2.F32 R76, -RZ, R79.reuse.H0_H0 ;  /* 0x2000004fff4c7230 */ /* 0x100fe40000004100 */
[C---:B------:R-:W-:Y:S01]  /*7b90*/  FMUL R29, R46.reuse, R33 ;  /* 0x000000212e1d7220 */ /* 0x040fe20000400000 */
[----:B------:R-:W-:Y:S01]  /*7ba0*/  F2FP.F16.F32.PACK_AB R16, R17, R16 ;  /* 0x000000101110723e */ /* 0x000fe200000000ff */
[----:B------:R-:W-:Y:S01]  /*7bb0*/  FFMA R26, R49, R72, R26 ;  /* 0x00000048311a7223 */ /* 0x000fe2000000001a */
[----:B------:R-:W-:Y:S02]  /*7bc0*/  HADD2.F32 R77, -RZ, R79.H1_H1 ;  /* 0x3000004fff4d7230 */ /* 0x000fe40000004100 */
[C---:B------:R-:W-:Y:S01]  /*7bd0*/  FMUL R30, R46.reuse, R34 ;  /* 0x000000222e1e7220 */ /* 0x040fe20000400000 */
        /* <DEDUP_REMOVED lines=32> */
.L_x_114:
[----:B------:R-:W-:Y:S05]  /*7de0*/  BSYNC.RECONVERGENT B0 ;  /* 0x0000000000007941 */ /* 0x000fea0003800200 */
.L_x_113:
[----:B------:R-:W-:Y:S01]  /*7df0*/  BAR.SYNC.DEFER_BLOCKING 0x1, 0x80 ;  /* 0x0042000000007b1d */ /* 0x000fe20000010000 */
[----:B------:R-:W-:Y:S01]  /*7e00*/  UIADD3 UR4, UPT, UPT, UR50, 0x1, URZ ;  /* 0x0000000132047890 */ /* 0x000fe2000fffe0ff */
[----:B------:R-:W-:Y:S03]  /*7e10*/  IADD3 R48, PT, PT, R48, 0x1, RZ ;  /* 0x0000000130307810 */ /* 0x000fe60007ffe0ff */
[----:B------:R-:W-:Y:S09]  /*7e20*/  UISETP.GT.U32.AND UP0, UPT, UR4, -0x3, UPT ;  /* 0xfffffffd0400788c */ /* 0x000ff2000bf04070 */
[----:B------:R-:W-:Y:S05]  /*7e30*/  BRA.U UP0, `(.L_x_115) ;  /* 0x0000000100287547 */ /* 0x000fea000b800000 */
[----:B------:R-:W-:Y:S01]  /*7e40*/  ISETP.NE.AND P0, PT, R107, RZ, PT ;  /* 0x000000ff6b00720c */ /* 0x000fe20003f05270 */
[----:B------:R-:W-:Y:S01]  /*7e50*/  IMAD.U32 R2, RZ, RZ, UR49 ;  /* 0x00000031ff027e24 */ /* 0x000fe2000f8e00ff */
[----:B------:R-:W-:Y:S01]  /*7e60*/  UIADD3 UR49, UPT, UPT, UR49, 0x1, URZ ;  /* 0x0000000131317890 */ /* 0x000fe2000fffe0ff */
[----:B------:R-:W-:Y:S03]  /*7e70*/  IMAD.U32 R0, RZ, RZ, UR37 ;  /* 0x00000025ff007e24 */ /* 0x000fe6000f8e00ff */
[----:B------:R-:W-:Y:S04]  /*7e80*/  UISETP.NE.AND UP0, UPT, UR49, 0x3, UPT ;  /* 0x000000033100788c */ /* 0x000fe8000bf05270 */
[----:B------:R-:W-:Y:S03]  /*7e90*/  USEL UR49, UR49, URZ, UP0 ;  /* 0x000000ff31317287 */ /* 0x000fe60008000000 */
[----:B------:R-:W-:Y:S05]  /*7ea0*/  @P0 LEA R2, R2, UR48, 0x3 ;  /* 0x0000003002020c11 */ /* 0x000fea000f8e18ff */
[----:B------:R-:W-:Y:S05]  /*7eb0*/  @P0 VIADD R2, R2, 0x48 ;  /* 0x0000004802020836 */ /* 0x000fea0000000000 */
[----:B------:R-:W-:Y:S04]  /*7ec0*/  @P0 PRMT R0, R0, 0x654, R2 ;  /* 0x0000065400000816 */ /* 0x000fe80000000002 */
[----:B------:R2:W-:Y:S03]  /*7ed0*/  @P0 SYNCS.ARRIVE.TRANS64.RED.A1T0 RZ, [R0+URZ], RZ ;  /* 0x000000ff00ff09a7 */ /* 0x0005e600081004ff */
.L_x_115:
[----:B------:R-:W-:Y:S01]  /*7ee0*/  ISETP.NE.AND P2, PT, R103, RZ, PT ;  /* 0x000000ff6700720c */ /* 0x000fe20003f45270 */
[----:B------:R-:W-:Y:S01]  /*7ef0*/  UIADD3 UR50, UPT, UPT, UR50, 0x3, URZ ;  /* 0x0000000332327890 */ /* 0x000fe2000fffe0ff */
[----:B------:R-:W-:Y:S01]  /*7f00*/  ISETP.NE.AND P0, PT, R105, 0x2, PT ;  /* 0x000000026900780c */ /* 0x000fe20003f05270 */
[----:B------:R-:W-:Y:S01]  /*7f10*/  IMAD.IADD R14, R44, 0x1, R86 ;  /* 0x000000012c0e7824 */ /* 0x000fe200078e0256 */
[----:B------:R-:W-:Y:S01]  /*7f20*/  ISETP.NE.AND P1, PT, R48, 0x4, PT ;  /* 0x000000043000780c */ /* 0x000fe20003f25270 */
[----:B------:R-:W-:Y:S01]  /*7f30*/  IMAD.IADD R15, R45, 0x1, R87 ;  /* 0x000000012d0f7824 */ /* 0x000fe200078e0257 */
[----:B------:R-:W-:Y:S02]  /*7f40*/  SEL R2, RZ, 0x1, P0 ;  /* 0x00000001ff027807 */ /* 0x000fe40000000000 */
[----:B--2---:R-:W-:Y:S02]  /*7f50*/  SEL R0, RZ, 0x1, P1 ;  /* 0x00000001ff007807 */ /* 0x004fe40000800000 */
[----:B------:R-:W-:Y:S02]  /*7f60*/  LOP3.LUT R95, R95, R2, RZ, 0x3c, !PT ;  /* 0x000000025f5f7212 */ /* 0x000fe400078e3cff */
[----:B------:R-:W-:Y:S02]  /*7f70*/  LOP3.LUT R96, R96, R0, RZ, 0x3c, !PT ;  /* 0x0000000060607212 */ /* 0x000fe400078e3cff */
[----:B------:R-:W-:Y:S02]  /*7f80*/  @P2 R2UR UR36, R94 ;  /* 0x000000005e2422ca */ /* 0x000fe400000e0000 */
[----:B------:R-:W-:Y:S02]  /*7f90*/  SEL R105, R105, RZ, P0 ;  /* 0x000000ff69697207 */ /* 0x000fe40000000000 */
[----:B------:R-:W-:Y:S01]  /*7fa0*/  SEL R48, R48, RZ, P1 ;  /* 0x000000ff30307207 */ /* 0x000fe20000800000 */
[----:B------:R-:W-:Y:S10]  /*7fb0*/  @P2 BRA `(.L_x_116) ;  /* 0xffffffcc00542947 */ /* 0x000ff4000383ffff */
[----:B------:R-:W-:-:S09]  /*7fc0*/  UISETP.NE.AND UP0, UPT, UR51, URZ, UPT ;  /* 0x000000ff3300728c */ /* 0x000fd2000bf05270 */
[----:B------:R-:W-:Y:S05]  /*7fd0*/  BRA.U !UP0, `(.L_x_117) ;  /* 0x0000000108487547 */ /* 0x000fea000b800000 */
[----:B------:R-:W2:Y:S02]  /*7fe0*/  LDCU.64 UR4, c[0x0][0x890] ;  /* 0x00011200ff0477ac */ /* 0x000ea40008000a00 */
[----:B--2---:R-:W-:-:S04]  /*7ff0*/  UISETP.NE.U32.AND UP0, UPT, UR4, URZ, UPT ;  /* 0x000000ff0400728c */ /* 0x004fc8000bf05070 */
[----:B------:R-:W-:-:S09]  /*8000*/  UISETP.NE.AND.EX UP0, UPT, UR5, URZ, UPT, UP0 ;  /* 0x000000ff0500728c */ /* 0x000fd2000bf05300 */
[----:B------:R-:W-:Y:S05]  /*8010*/  BRA.U UP0, `(.L_x_118) ;  /* 0x00000001000c7547 */ /* 0x000fea000b800000 */
[----:B------:R-:W-:-:S13]  /*8020*/  FSETP.NEU.AND P0, PT, R49, RZ, PT ;  /* 0x000000ff3100720b */ /* 0x000fda0003f0d000 */
[----:B------:R-:W-:Y:S05]  /*8030*/  @!P0 EXIT ;  /* 0x000000000000894d */ /* 0x000fea0003800000 */
[----:B------:R-:W-:Y:S05]  /*8040*/  BRA `(.L_x_117) ;  /* 0x00000000002c7947 */ /* 0x000fea0003800000 */
.L_x_118:
[----:B------:R-:W-:Y:S01]  /*8050*/  ISETP.NE.AND P0, PT, R104, RZ, PT ;  /* 0x000000ff6800720c */ /* 0x000fe20003f05270 */
[----:B------:R-:W-:-:S12]  /*8060*/  BSSY.RECONVERGENT B0, `(.L_x_117) ;  /* 0x0000009000007945 */ /* 0x000fd80003800200 */
[----:B------:R-:W-:Y:S05]  /*8070*/  @P0 BRA `(.L_x_119) ;  /* 0x0000000000140947 */ /* 0x000fea0003800000 */
[----:B------:R-:W2:Y:S02]  /*8080*/  LDCU.64 UR4, c[0x0][0x888] ;  /* 0x00011100ff0477ac */ /* 0x000ea40008000a00 */
[----:B--2---:R-:W-:-:S04]  /*8090*/  ISETP.NE.U32.AND P0, PT, RZ, UR4, PT ;  /* 0x00000004ff007c0c */ /* 0x004fc8000bf05070 */
[----:B------:R-:W-:-:S13]  /*80a0*/  ISETP.NE.AND.EX P0, PT, RZ, UR5, PT, P0 ;  /* 0x00000005ff007c0c */ /* 0x000fda000bf05300 */
[----:B------:R-:W-:Y:S05]  /*80b0*/  @!P0 EXIT ;  /* 0x000000000000894d */ /* 0x000fea0003800000 */
[----:B------:R-:W-:Y:S05]  /*80c0*/  BRA `(.L_x_120) ;  /* 0x0000000000087947 */ /* 0x000fea0003800000 */
.L_x_119:
[----:B------:R-:W-:-:S13]  /*80d0*/  FSETP.NEU.AND P0, PT, R49, RZ, PT ;  /* 0x000000ff3100720b */ /* 0x000fda0003f0d000 */
[----:B------:R-:W-:Y:S05]  /*80e0*/  @!P0 EXIT ;  /* 0x000000000000894d */ /* 0x000fea0003800000 */
.L_x_120:
[----:B------:R-:W-:Y:S05]  /*80f0*/  BSYNC.RECONVERGENT B0 ;  /* 0x0000000000007941 */ /* 0x000fea0003800200 */
.L_x_117:
[----:B------:R-:W-:Y:S01]  /*8100*/  ULEA UR4, UR49, UR48, 0x3 ;  /* 0x0000003031047291 */ /* 0x000fe2000f8e18ff */
[----:B------:R-:W-:-:S04]  /*8110*/  DEPBAR.LE SB0, 0x0 ;  /* 0x000080000000791a */ /* 0x000fc80000000000 */
[----:B------:R-:W-:-:S04]  /*8120*/  UIADD3 UR4, UPT, UPT, UR4, 0x48, URZ ;  /* 0x0000004804047890 */ /* 0x000fc8000fffe0ff */
[----:B------:R-:W-:-:S09]  /*8130*/  UPRMT UR4, UR37, 0x654, UR4 ;  /* 0x0000065425047896 */ /* 0x000fd20008000004 */
[----:B------:R-:W-:Y:S01]  /*8140*/  SYNCS.ARRIVE.TRANS64.RED.A1T0 RZ, [UR4], RZ ;  /* 0x000000ffffff79a7 */ /* 0x000fe20008100404 */
[----:B------:R-:W-:Y:S05]  /*8150*/  EXIT ;  /* 0x000000000000794d */ /* 0x000fea0003800000 */
.L_x_19:
[----:B--2---:R2:W1:Y:S02]  /*8160*/  SYNCS.PHASECHK.TRANS64.TRYWAIT P0, [R2+URZ+0xe0], R3 ;  /* 0x0000e003020075a7 */ /* 0x00446400080011ff */
[----:B-1----:R-:W-:Y:S05]  /*8170*/  @!P0 NANOSLEEP.SYNCS 0x989680 ;  /* 0x009896800000895d */ /* 0x002fea0003900000 */
[----:B------:R-:W1:Y:S02]  /*8180*/  @!P0 SYNCS.PHASECHK.TRANS64 P0, [R2+URZ+0xe0], R3 ;  /* 0x0000e003020085a7 */ /* 0x000e6400080010ff */
[----:B-1----:R-:W-:Y:S05]  /*8190*/  @!P0 BRA `(.L_x_19) ;  /* 0xfffffffc00f08947 */ /* 0x002fea000383ffff */
[----:B------:R-:W-:Y:S05]  /*81a0*/  BRA `(.L_x_121) ;  /* 0xffffff9000fc7947 */ /* 0x000fea000383ffff */
.L_x_22:
[----:B-1----:R-:W-:Y:S07]  /*81b0*/  MOV R2, UR33 ;  /* 0x0000002100027c02 */ /* 0x002fee0008000f00 */
.L_x_122:
[----:B-1----:R1:W2:Y:S02]  /*81c0*/  SYNCS.PHASECHK.TRANS64.TRYWAIT P0, [R2+URZ+0x18], R4 ;  /* 0x00001804020075a7 */ /* 0x0022a400080011ff */
[----:B--2---:R-:W-:Y:S05]  /*81d0*/  @!P0 NANOSLEEP.SYNCS 0x989680 ;  /* 0x009896800000895d */ /* 0x004fea0003900000 */
[----:B------:R-:W2:Y:S02]  /*81e0*/  @!P0 SYNCS.PHASECHK.TRANS64 P0, [R2+URZ+0x18], R4 ;  /* 0x00001804020085a7 */ /* 0x000ea400080010ff */
[----:B--2---:R-:W-:Y:S05]  /*81f0*/  @!P0 BRA `(.L_x_122) ;  /* 0xfffffffc00f08947 */ /* 0x004fea000383ffff */
[----:B------:R-:W-:Y:S05]  /*8200*/  BRA `(.L_x_21) ;  /* 0xffffff94004c7947 */ /* 0x000fea000383ffff */
.L_x_28:
[----:B-1----:R-:W-:Y:S07]  /*8210*/  MOV R2, UR33 ;  /* 0x0000002100027c02 */ /* 0x002fee0008000f00 */
.L_x_123:
[----:B-1----:R1:W2:Y:S02]  /*8220*/  SYNCS.PHASECHK.TRANS64.TRYWAIT P0, [R2+URZ+0x18], R4 ;  /* 0x00001804020075a7 */ /* 0x0022a400080011ff */
[----:B--2---:R-:W-:Y:S05]  /*8230*/  @!P0 NANOSLEEP.SYNCS 0x989680 ;  /* 0x009896800000895d */ /* 0x004fea0003900000 */
[----:B------:R-:W2:Y:S02]  /*8240*/  @!P0 SYNCS.PHASECHK.TRANS64 P0, [R2+URZ+0x18], R4 ;  /* 0x00001804020085a7 */ /* 0x000ea400080010ff */
[----:B--2---:R-:W-:Y:S05]  /*8250*/  @!P0 BRA `(.L_x_123) ;  /* 0xfffffffc00f08947 */ /* 0x004fea000383ffff */
[----:B------:R-:W-:Y:S05]  /*8260*/  BRA `(.L_x_27) ;  /* 0xffffff9800247947 */ /* 0x000fea000383ffff */
.L_x_32:
[----:B-1----:R1:W2:Y:S02]  /*8270*/  SYNCS.PHASECHK.TRANS64.TRYWAIT P0, [R2+URZ+0x70], R3 ;  /* 0x00007003020075a7 */ /* 0x0022a400080011ff */
[----:B--2---:R-:W-:Y:S05]  /*8280*/  @!P0 NANOSLEEP.SYNCS 0x989680 ;  /* 0x009896800000895d */ /* 0x004fea0003900000 */
[----:B------:R-:W2:Y:S02]  /*8290*/  @!P0 SYNCS.PHASECHK.TRANS64 P0, [R2+URZ+0x70], R3 ;  /* 0x00007003020085a7 */ /* 0x000ea400080010ff */
[----:B--2---:R-:W-:Y:S05]  /*82a0*/  @!P0 BRA `(.L_x_32) ;  /* 0xfffffffc00f08947 */ /* 0x004fea000383ffff */
[----:B------:R-:W-:Y:S05]  /*82b0*/  BRA `(.L_x_124) ;  /* 0xffffff9800dc7947 */ /* 0x000fea000383ffff */
.L_x_36:
[----:B----4-:R-:W-:-:S07]  /*82c0*/  MOV R0, UR5 ;  /* 0x0000000500007c02 */ /* 0x010fce0008000f00 */
.L_x_125:
[----:B-1----:R1:W2:Y:S02]  /*82d0*/  SYNCS.PHASECHK.TRANS64.TRYWAIT P0, [R0+URZ], R2 ;  /* 0x00000002000075a7 */ /* 0x0022a400080011ff */
[----:B--2---:R-:W-:Y:S05]  /*82e0*/  @!P0 NANOSLEEP.SYNCS 0x989680 ;  /* 0x009896800000895d */ /* 0x004fea0003900000 */
[----:B------:R-:W2:Y:S02]  /*82f0*/  @!P0 SYNCS.PHASECHK.TRANS64 P0, [R0+URZ], R2 ;  /* 0x00000002000085a7 */ /* 0x000ea400080010ff */
[----:B--2---:R-:W-:Y:S05]  /*8300*/  @!P0 BRA `(.L_x_125) ;  /* 0xfffffffc00f08947 */ /* 0x004fea000383ffff */
[----:B------:R-:W-:Y:S05]  /*8310*/  BRA `(.L_x_126) ;  /* 0xffffffa0004c7947 */ /* 0x000fea000383ffff */
.L_x_37:
[----:B----4-:R-:W-:-:S07]  /*8320*/  MOV R0, UR5 ;  /* 0x0000000500007c02 */ /* 0x010fce0008000f00 */
.L_x_127:
[----:B-1----:R1:W2:Y:S02]  /*8330*/  SYNCS.PHASECHK.TRANS64.TRYWAIT P0, [R0+URZ], R2 ;  /* 0x00000002000075a7 */ /* 0x0022a400080011ff */
[----:B--2---:R-:W-:Y:S05]  /*8340*/  @!P0 NANOSLEEP.SYNCS 0x989680 ;  /* 0x009896800000895d */ /* 0x004fea0003900000 */
[----:B------:R-:W2:Y:S02]  /*8350*/  @!P0 SYNCS.PHASECHK.TRANS64 P0, [R0+URZ], R2 ;  /* 0x00000002000085a7 */ /* 0x000ea400080010ff */
[----:B--2---:R-:W-:Y:S05]  /*8360*/  @!P0 BRA `(.L_x_127) ;  /* 0xfffffffc00f08947 */ /* 0x004fea000383ffff */
[----:B------:R-:W-:Y:S05]  /*8370*/  BRA `(.L_x_128) ;  /* 0xffffffa000587947 */ /* 0x000fea000383ffff */
.L_x_40:
[----:B-1----:R1:W2:Y:S02]  /*8380*/  SYNCS.PHASECHK.TRANS64.TRYWAIT P0, [R0+URZ+0xd0], R4 ;  /* 0x0000d004000075a7 */ /* 0x0022a400080011ff */
[----:B--2---:R-:W-:Y:S05]  /*8390*/  @!P0 NANOSLEEP.SYNCS 0x989680 ;  /* 0x009896800000895d */ /* 0x004fea0003900000 */
[----:B------:R-:W2:Y:S02]  /*83a0*/  @!P0 SYNCS.PHASECHK.TRANS64 P0, [R0+URZ+0xd0], R4 ;  /* 0x0000d004000085a7 */ /* 0x000ea400080010ff */
[----:B--2---:R-:W-:Y:S05]  /*83b0*/  @!P0 BRA `(.L_x_40) ;  /* 0xfffffffc00f08947 */ /* 0x004fea000383ffff */
[----:B------:R-:W-:Y:S05]  /*83c0*/  BRA `(.L_x_129) ;  /* 0xffffffa000b47947 */ /* 0x000fea000383ffff */
.L_x_41:
[----:B------:R-:W-:-:S07]  /*83d0*/  MOV R0, UR5 ;  /* 0x0000000500007c02 */ /* 0x000fce0008000f00 */
.L_x_130:
[----:B-1----:R1:W2:Y:S02]  /*83e0*/  SYNCS.PHASECHK.TRANS64.TRYWAIT P0, [R0+URZ+0x80], R5 ;  /* 0x00008005000075a7 */ /* 0x0022a400080011ff */
[----:B--2---:R-:W-:Y:S05]  /*83f0*/  @!P0 NANOSLEEP.SYNCS 0x989680 ;  /* 0x009896800000895d */ /* 0x004fea0003900000 */
[----:B------:R-:W2:Y:S02]  /*8400*/  @!P0 SYNCS.PHASECHK.TRANS64 P0, [R0+URZ+0x80], R5 ;  /* 0x00008005000085a7 */ /* 0x000ea400080010ff */
[----:B--2---:R-:W-:Y:S05]  /*8410*/  @!P0 BRA `(.L_x_130) ;  /* 0xfffffffc00f08947 */ /* 0x004fea000383ffff */
[----:B------:R-:W-:Y:S05]  /*8420*/  BRA `(.L_x_131) ;  /* 0xffffffa000c47947 */ /* 0x000fea000383ffff */
.L_x_42:
[----:B-1----:R1:W2:Y:S02]  /*8430*/  SYNCS.PHASECHK.TRANS64.TRYWAIT P1, [R0+URZ+0x70], R4 ;  /* 0x00007004000075a7 */ /* 0x0022a400080211ff */
[----:B--2---:R-:W-:Y:S05]  /*8440*/  @!P1 NANOSLEEP.SYNCS 0x989680 ;  /* 0x009896800000995d */ /* 0x004fea0003900000 */
[----:B------:R-:W2:Y:S02]  /*8450*/  @!P1 SYNCS.PHASECHK.TRANS64 P1, [R0+URZ+0x70], R4 ;  /* 0x00007004000095a7 */ /* 0x000ea400080210ff */
[----:B--2---:R-:W-:Y:S05]  /*8460*/  @!P1 BRA `(.L_x_42) ;  /* 0xfffffffc00f09947 */ /* 0x004fea000383ffff */
[----:B------:R-:W-:Y:S05]  /*8470*/  BRA `(.L_x_132) ;  /* 0xffffffa000f47947 */ /* 0x000fea000383ffff */
.L_x_45:
[----:B------:R-:W-:-:S07]  /*8480*/  MOV R0, UR5 ;  /* 0x0000000500007c02 */ /* 0x000fce0008000f00 */
.L_x_133:
[----:B-1----:R1:W2:Y:S02]  /*8490*/  SYNCS.PHASECHK.TRANS64.TRYWAIT P0, [R0+URZ+0x80], R2 ;  /* 0x00008002000075a7 */ /* 0x0022a400080011ff */
[----:B--2---:R-:W-:Y:S05]  /*84a0*/  @!P0 NANOSLEEP.SYNCS 0x989680 ;  /* 0x009896800000895d */ /* 0x004fea0003900000 */
[----:B------:R-:W2:Y:S02]  /*84b0*/  @!P0 SYNCS.PHASECHK.TRANS64 P0, [R0+URZ+0x80], R2 ;  /* 0x00008002000085a7 */ /* 0x000ea400080010ff */
[----:B--2---:R-:W-:Y:S05]  /*84c0*/  @!P0 BRA `(.L_x_133) ;  /* 0xfffffffc00f08947 */ /* 0x004fea000383ffff */
[----:B------:R-:W-:Y:S05]  /*84d0*/  BRA `(.L_x_44) ;  /* 0xffffffa400487947 */ /* 0x000fea000383ffff */
.L_x_52:
[----:B-1----:R1:W2:Y:S02]  /*84e0*/  SYNCS.PHASECHK.TRANS64.TRYWAIT P1, [R0+URZ+0x70], R2 ;  /* 0x00007002000075a7 */ /* 0x0022a400080211ff */
[----:B--2---:R-:W-:Y:S05]  /*84f0*/  @!P1 NANOSLEEP.SYNCS 0x989680 ;  /* 0x009896800000995d */ /* 0x004fea0003900000 */
[----:B------:R-:W2:Y:S02]  /*8500*/  @!P1 SYNCS.PHASECHK.TRANS64 P1, [R0+URZ+0x70], R2 ;  /* 0x00007002000095a7 */ /* 0x000ea400080210ff */
[----:B--2---:R-:W-:Y:S05]  /*8510*/  @!P1 BRA `(.L_x_52) ;  /* 0xfffffffc00f09947 */ /* 0x004fea000383ffff */
[----:B------:R-:W-:Y:S05]  /*8520*/  BRA `(.L_x_134) ;  /* 0xffffffa800d87947 */ /* 0x000fea000383ffff */
.L_x_53:
[----:B------:R-:W-:-:S07]  /*8530*/  MOV R2, UR14 ;  /* 0x0000000e00027c02 */ /* 0x000fce0008000f00 */
.L_x_135:
[----:B-1----:R1:W2:Y:S02]  /*8540*/  SYNCS.PHASECHK.TRANS64.TRYWAIT P0, [R2+URZ+0xb0], R0 ;  /* 0x0000b000020075a7 */ /* 0x0022a400080011ff */
[----:B--2---:R-:W-:Y:S05]  /*8550*/  @!P0 NANOSLEEP.SYNCS 0x989680 ;  /* 0x009896800000895d */ /* 0x004fea0003900000 */
[----:B------:R-:W2:Y:S02]  /*8560*/  @!P0 SYNCS.PHASECHK.TRANS64 P0, [R2+URZ+0xb0], R0 ;  /* 0x0000b000020085a7 */ /* 0x000ea400080010ff */
[----:B--2---:R-:W-:Y:S05]  /*8570*/  @!P0 BRA `(.L_x_135) ;  /* 0xfffffffc00f08947 */ /* 0x004fea000383ffff */
[----:B------:R-:W-:Y:S05]  /*8580*/  BRA `(.L_x_136) ;  /* 0xffffffac00107947 */ /* 0x000fea000383ffff */
.L_x_56:
[----:B------:R-:W-:Y:S07]  /*8590*/  MOV R0, UR19 ;  /* 0x0000001300007c02 */ /* 0x000fee0008000f00 */
.L_x_137:
[----:B-1----:R1:W2:Y:S02]  /*85a0*/  SYNCS.PHASECHK.TRANS64.TRYWAIT P0, [R0+URZ], R2 ;  /* 0x00000002000075a7 */ /* 0x0022a400080011ff */
[----:B--2---:R-:W-:Y:S05]  /*85b0*/  @!P0 NANOSLEEP.SYNCS 0x989680 ;  /* 0x009896800000895d */ /* 0x004fea0003900000 */
[----:B------:R-:W2:Y:S02]  /*85c0*/  @!P0 SYNCS.PHASECHK.TRANS64 P0, [R0+URZ], R2 ;  /* 0x00000002000085a7 */ /* 0x000ea400080010ff */
[----:B--2---:R-:W-:Y:S05]  /*85d0*/  @!P0 BRA `(.L_x_137) ;  /* 0xfffffffc00f08947 */ /* 0x004fea000383ffff */
[----:B------:R-:W-:Y:S05]  /*85e0*/  BRA `(.L_x_55) ;  /* 0xffffffac002c7947 */ /* 0x000fea000383ffff */
.L_x_59:
[----:B------:R-:W-:-:S07]  /*85f0*/  MOV R0, UR5 ;  /* 0x0000000500007c02 */ /* 0x000fce0008000f00 */
.L_x_138:
[----:B--2---:R2:W3:Y:S02]  /*8600*/  SYNCS.PHASECHK.TRANS64.TRYWAIT P0, [R0+URZ], R2 ;  /* 0x00000002000075a7 */ /* 0x0044e400080011ff */
[----:B---3--:R-:W-:Y:S05]  /*8610*/  @!P0 NANOSLEEP.SYNCS 0x989680 ;  /* 0x009896800000895d */ /* 0x008fea0003900000 */
[----:B------:R-:W3:Y:S02]  /*8620*/  @!P0 SYNCS.PHASECHK.TRANS64 P0, [R0+URZ], R2 ;  /* 0x00000002000085a7 */ /* 0x000ee400080010ff */
[----:B---3--:R-:W-:Y:S05]  /*8630*/  @!P0 BRA `(.L_x_138) ;  /* 0xfffffffc00f08947 */ /* 0x008fea000383ffff */
[----:B------:R-:W-:Y:S05]  /*8640*/  BRA `(.L_x_139) ;  /* 0xffffffb000587947 */ /* 0x000fea000383ffff */
.L_x_60:
[----:B------:R-:W-:-:S07]  /*8650*/  MOV R0, UR5 ;  /* 0x0000000500007c02 */ /* 0x000fce0008000f00 */
.L_x_140:
[----:B--2---:R2:W3:Y:S02]  /*8660*/  SYNCS.PHASECHK.TRANS64.TRYWAIT P0, [R0+URZ], R3 ;  /* 0x00000003000075a7 */ /* 0x0044e400080011ff */
[----:B---3--:R-:W-:Y:S05]  /*8670*/  @!P0 NANOSLEEP.SYNCS 0x989680 ;  /* 0x009896800000895d */ /* 0x008fea0003900000 */
[----:B------:R-:W3:Y:S02]  /*8680*/  @!P0 SYNCS.PHASECHK.TRANS64 P0, [R0+URZ], R3 ;  /* 0x00000003000085a7 */ /* 0x000ee400080010ff */
[----:B---3--:R-:W-:Y:S05]  /*8690*/  @!P0 BRA `(.L_x_140) ;  /* 0xfffffffc00f08947 */ /* 0x008fea000383ffff */
[----:B------:R-:W-:Y:S05]  /*86a0*/  BRA `(.L_x_141) ;  /* 0xffffffb000647947 */ /* 0x000fea000383ffff */
.L_x_61:
[----:B------:R-:W-:-:S07]  /*86b0*/  MOV R0, UR5 ;  /* 0x0000000500007c02 */ /* 0x000fce0008000f00 */
.L_x_142:
[----:B--2---:R2:W3:Y:S02]  /*86c0*/  SYNCS.PHASECHK.TRANS64.TRYWAIT P0, [R0+URZ], R3 ;  /* 0x00000003000075a7 */ /* 0x0044e400080011ff */
[----:B---3--:R-:W-:Y:S05]  /*86d0*/  @!P0 NANOSLEEP.SYNCS 0x989680 ;  /* 0x009896800000895d */ /* 0x008fea0003900000 */
[----:B------:R-:W3:Y:S02]  /*86e0*/  @!P0 SYNCS.PHASECHK.TRANS64 P0, [R0+URZ], R3 ;  /* 0x00000003000085a7 */ /* 0x000ee400080010ff */
[----:B---3--:R-:W-:Y:S05]  /*86f0*/  @!P0 BRA `(.L_x_142) ;  /* 0xfffffffc00f08947 */ /* 0x008fea000383ffff */
[----:B------:R-:W-:Y:S05]  /*8700*/  BRA `(.L_x_143) ;  /* 0xffffffb000707947 */ /* 0x000fea000383ffff */
.L_x_62:
[----:B--2---:R-:W-:-:S07]  /*8710*/  MOV R0, UR6 ;  /* 0x0000000600007c02 */ /* 0x004fce0008000f00 */
.L_x_144:
[----:B--2---:R2:W3:Y:S02]  /*8720*/  SYNCS.PHASECHK.TRANS64.TRYWAIT P0, [R0+URZ], R2 ;  /* 0x00000002000075a7 */ /* 0x0044e400080011ff */
[----:B---3--:R-:W-:Y:S05]  /*8730*/  @!P0 NANOSLEEP.SYNCS 0x989680 ;  /* 0x009896800000895d */ /* 0x008fea0003900000 */
[----:B------:R-:W3:Y:S02]  /*8740*/  @!P0 SYNCS.PHASECHK.TRANS64 P0, [R0+URZ], R2 ;  /* 0x00000002000085a7 */ /* 0x000ee400080010ff */
[----:B---3--:R-:W-:Y:S05]  /*8750*/  @!P0 BRA `(.L_x_144) ;  /* 0xfffffffc00f08947 */ /* 0x008fea000383ffff */
[----:B------:R-:W-:Y:S05]  /*8760*/  BRA `(.L_x_145) ;  /* 0xffffffb0007c7947 */ /* 0x000fea000383ffff */
.L_x_67:
[----:B--2---:R2:W3:Y:S02]  /*8770*/  SYNCS.PHASECHK.TRANS64.TRYWAIT P0, [R0+URZ+0x70], R2 ;  /* 0x00007002000075a7 */ /* 0x0044e400080011ff */
[----:B---3--:R-:W-:Y:S05]  /*8780*/  @!P0 NANOSLEEP.SYNCS 0x989680 ;  /* 0x009896800000895d */ /* 0x008fea0003900000 */
[----:B------:R-:W3:Y:S02]  /*8790*/  @!P0 SYNCS.PHASECHK.TRANS64 P0, [R0+URZ+0x70], R2 ;  /* 0x00007002000085a7 */ /* 0x000ee400080010ff */
[----:B---3--:R-:W-:Y:S05]  /*87a0*/  @!P0 BRA `(.L_x_67) ;  /* 0xfffffffc00f08947 */ /* 0x008fea000383ffff */
[----:B------:R-:W-:Y:S05]  /*87b0*/  BRA `(.L_x_146) ;  /* 0xffffffb400847947 */ /* 0x000fea000383ffff */
.L_x_70:
[----:B------:R-:W-:Y:S07]  /*87c0*/  MOV R0, UR7 ;  /* 0x0000000700007c02 */ /* 0x000fee0008000f00 */
.L_x_147:
[----:B--2---:R2:W3:Y:S02]  /*87d0*/  SYNCS.PHASECHK.TRANS64.TRYWAIT P0, [R0+URZ+0x68], R2 ;  /* 0x00006802000075a7 */ /* 0x0044e400080011ff */
[----:B---3--:R-:W-:Y:S05]  /*87e0*/  @!P0 NANOSLEEP.SYNCS 0x989680 ;  /* 0x009896800000895d */ /* 0x008fea0003900000 */
[----:B------:R-:W3:Y:S02]  /*87f0*/  @!P0 SYNCS.PHASECHK.TRANS64 P0, [R0+URZ+0x68], R2 ;  /* 0x00006802000085a7 */ /* 0x000ee400080010ff */
[----:B---3--:R-:W-:Y:S05]  /*8800*/  @!P0 BRA `(.L_x_147) ;  /* 0xfffffffc00f08947 */ /* 0x008fea000383ffff */
[----:B------:R-:W-:Y:S05]  /*8810*/  BRA `(.L_x_69) ;  /* 0xffffffb800647947 */ /* 0x000fea000383ffff */
.L_x_73:
[----:B------:R-:W-:Y:S07]  /*8820*/  MOV R0, UR7 ;  /* 0x0000000700007c02 */ /* 0x000fee0008000f00 */
.L_x_148:
[----:B-1----:R1:W2:Y:S02]  /*8830*/  SYNCS.PHASECHK.TRANS64.TRYWAIT P0, [R0+URZ+0x48], R14 ;  /* 0x0000480e000075a7 */ /* 0x0022a400080011ff */
[----:B--2---:R-:W-:Y:S05]  /*8840*/  @!P0 NANOSLEEP.SYNCS 0x989680 ;  /* 0x009896800000895d */ /* 0x004fea0003900000 */
[----:B------:R-:W2:Y:S02]  /*8850*/  @!P0 SYNCS.PHASECHK.TRANS64 P0, [R0+URZ+0x48], R14 ;  /* 0x0000480e000085a7 */ /* 0x000ea400080010ff */
[----:B--2---:R-:W-:Y:S05]  /*8860*/  @!P0 BRA `(.L_x_148) ;  /* 0xfffffffc00f08947 */ /* 0x004fea000383ffff */
[----:B------:R-:W-:Y:S05]  /*8870*/  BRA `(.L_x_149) ;  /* 0xffffffb800dc7947 */ /* 0x000fea000383ffff */
.L_x_74:
[----:B------:R-:W-:Y:S07]  /*8880*/  MOV R0, UR7 ;  /* 0x0000000700007c02 */ /* 0x000fee0008000f00 */
.L_x_150:
[----:B-1----:R1:W2:Y:S02]  /*8890*/  SYNCS.PHASECHK.TRANS64.TRYWAIT P0, [R0+URZ+0x50], R14 ;  /* 0x0000500e000075a7 */ /* 0x0022a400080011ff */
[----:B--2---:R-:W-:Y:S05]  /*88a0*/  @!P0 NANOSLEEP.SYNCS 0x989680 ;  /* 0x009896800000895d */ /* 0x004fea0003900000 */
[----:B------:R-:W2:Y:S02]  /*88b0*/  @!P0 SYNCS.PHASECHK.TRANS64 P0, [R0+URZ+0x50], R14 ;  /* 0x0000500e000085a7 */ /* 0x000ea400080010ff */
[----:B--2---:R-:W-:Y:S05]  /*88c0*/  @!P0 BRA `(.L_x_150) ;  /* 0xfffffffc00f08947 */ /* 0x004fea000383ffff */
[----:B------:R-:W-:Y:S05]  /*88d0*/  BRA `(.L_x_151) ;  /* 0xffffffbc00187947 */ /* 0x000fea000383ffff */
.L_x_75:
[----:B------:R-:W-:Y:S07]  /*88e0*/  MOV R0, UR7 ;  /* 0x0000000700007c02 */ /* 0x000fee0008000f00 */
.L_x_152:
[----:B-1----:R1:W2:Y:S02]  /*88f0*/  SYNCS.PHASECHK.TRANS64.TRYWAIT P0, [R0+URZ+0x58], R14 ;  /* 0x0000580e000075a7 */ /* 0x0022a400080011ff */
[----:B--2---:R-:W-:Y:S05]  /*8900*/  @!P0 NANOSLEEP.SYNCS 0x989680 ;  /* 0x009896800000895d */ /* 0x004fea0003900000 */
[----:B------:R-:W2:Y:S02]  /*8910*/  @!P0 SYNCS.PHASECHK.TRANS64 P0, [R0+URZ+0x58], R14 ;  /* 0x0000580e000085a7 */ /* 0x000ea400080010ff */
[----:B--2---:R-:W-:Y:S05]  /*8920*/  @!P0 BRA `(.L_x_152) ;  /* 0xfffffffc00f08947 */ /* 0x004fea000383ffff */
[----:B------:R-:W-:Y:S05]  /*8930*/  BRA `(.L_x_153) ;  /* 0xffffffbc009c7947 */ /* 0x000fea000383ffff */
.L_x_77:
[----:B------:R-:W-:-:S07]  /*8940*/  MOV R0, UR7 ;  /* 0x0000000700007c02 */ /* 0x000fce0008000f00 */
.L_x_154:
[----:B-1----:R1:W3:Y:S02]  /*8950*/  SYNCS.PHASECHK.TRANS64.TRYWAIT P0, [R0+URZ+0x48], R2 ;  /* 0x00004802000075a7 */ /* 0x0022e400080011ff */
[----:B---3--:R-:W-:Y:S05]  /*8960*/  @!P0 NANOSLEEP.SYNCS 0x989680 ;  /* 0x009896800000895d */ /* 0x008fea0003900000 */
[----:B------:R-:W3:Y:S02]  /*8970*/  @!P0 SYNCS.PHASECHK.TRANS64 P0, [R0+URZ+0x48], R2 ;  /* 0x00004802000085a7 */ /* 0x000ee400080010ff */
[----:B---3--:R-:W-:Y:S05]  /*8980*/  @!P0 BRA `(.L_x_154) ;  /* 0xfffffffc00f08947 */ /* 0x008fea000383ffff */
[----:B------:R-:W-:Y:S05]  /*8990*/  BRA `(.L_x_155) ;  /* 0xffffffc0000c7947 */ /* 0x000fea000383ffff */
.L_x_78:
[----:B-1----:R-:W-:-:S07]  /*89a0*/  MOV R0, UR7 ;  /* 0x0000000700007c02 */ /* 0x002fce0008000f00 */
.L_x_156:
[----:B-1----:R1:W3:Y:S02]  /*89b0*/  SYNCS.PHASECHK.TRANS64.TRYWAIT P0, [R0+URZ+0x50], R2 ;  /* 0x00005002000075a7 */ /* 0x0022e400080011ff */
[----:B---3--:R-:W-:Y:S05]  /*89c0*/  @!P0 NANOSLEEP.SYNCS 0x989680 ;  /* 0x009896800000895d */ /* 0x008fea0003900000 */
[----:B------:R-:W3:Y:S02]  /*89d0*/  @!P0 SYNCS.PHASECHK.TRANS64 P0, [R0+URZ+0x50], R2 ;  /* 0x00005002000085a7 */ /* 0x000ee400080010ff */
[----:B---3--:R-:W-:Y:S05]  /*89e0*/  @!P0 BRA `(.L_x_156) ;  /* 0xfffffffc00f08947 */ /* 0x008fea000383ffff */
[----:B------:R-:W-:Y:S05]  /*89f0*/  BRA `(.L_x_157) ;  /* 0xffffffbc00fc7947 */ /* 0x000fea000383ffff */
.L_x_80:
[----:B--2---:R2:W4:Y:S02]  /*8a00*/  SYNCS.PHASECHK.TRANS64.TRYWAIT P0, [R0+URZ+0x70], R2 ;  /* 0x00007002000075a7 */ /* 0x00452400080011ff */
[----:B----4-:R-:W-:Y:S05]  /*8a10*/  @!P0 NANOSLEEP.SYNCS 0x989680 ;  /* 0x009896800000895d */ /* 0x010fea0003900000 */
[----:B------:R-:W4:Y:S02]  /*8a20*/  @!P0 SYNCS.PHASECHK.TRANS64 P0, [R0+URZ+0x70], R2 ;  /* 0x00007002000085a7 */ /* 0x000f2400080010ff */
[----:B----4-:R-:W-:Y:S05]  /*8a30*/  @!P0 BRA `(.L_x_80) ;  /* 0xfffffffc00f08947 */ /* 0x010fea000383ffff */
[----:B------:R-:W-:Y:S05]  /*8a40*/  BRA `(.L_x_158) ;  /* 0xffffffc000c47947 */ /* 0x000fea000383ffff */
.L_x_91:
[----:B-1----:R-:W-:Y:S04]  /*8a50*/  MOV R2, UR48 ;  /* 0x0000003000027c02 */ /* 0x002fe80008000f00 */
[----:B------:R1:W3:Y:S03]  /*8a60*/  SYNCS.PHASECHK.TRANS64.TRYWAIT P1, [R2+URZ+0x30], R3 ;  /* 0x00003003020075a7 */ /* 0x0002e600080211ff */
[----:B---3--:R-:W-:Y:S05]  /*8a70*/  @!P1 NANOSLEEP.SYNCS 0x989680 ;  /* 0x009896800000995d */ /* 0x008fea0003900000 */
[----:B------:R-:W3:Y:S02]  /*8a80*/  @!P1 SYNCS.PHASECHK.TRANS64 P1, [R2+URZ+0x30], R3 ;  /* 0x00003003020095a7 */ /* 0x000ee400080210ff */
[----:B---3--:R-:W-:Y:S05]  /*8a90*/  @!P1 BRA `(.L_x_91) ;  /* 0xfffffffc00ec9947 */ /* 0x008fea000383ffff */
[----:B------:R-:W-:Y:S05]  /*8aa0*/  BRA `(.L_x_90) ;  /* 0xffffffcc00d07947 */ /* 0x000fea000383ffff */
.L_x_93:
[----:B-1----:R1:W4:Y:S02]  /*8ab0*/  SYNCS.PHASECHK.TRANS64.TRYWAIT P0, [R64+URZ+0x90], R0 ;  /* 0x00009000400075a7 */ /* 0x00232400080011ff */
[----:B----4-:R-:W-:Y:S05]  /*8ac0*/  @!P0 NANOSLEEP.SYNCS 0x989680 ;  /* 0x009896800000895d */ /* 0x010fea0003900000 */
[----:B------:R-:W4:Y:S02]  /*8ad0*/  @!P0 SYNCS.PHASECHK.TRANS64 P0, [R64+URZ+0x90], R0 ;  /* 0x00009000400085a7 */ /* 0x000f2400080010ff */
[----:B----4-:R-:W-:Y:S05]  /*8ae0*/  @!P0 BRA `(.L_x_93) ;  /* 0xfffffffc00f08947 */ /* 0x010fea000383ffff */
[----:B------:R-:W-:Y:S05]  /*8af0*/  BRA `(.L_x_92) ;  /* 0xffffffcc00f87947 */ /* 0x000fea000383ffff */
.L_x_102:
[----:B--2---:R2:W4:Y:S02]  /*8b00*/  SYNCS.PHASECHK.TRANS64.TRYWAIT P0, [R2+URZ+0x30], R0 ;  /* 0x00003000020075a7 */ /* 0x00452400080011ff */
[----:B----4-:R-:W-:Y:S05]  /*8b10*/  @!P0 NANOSLEEP.SYNCS 0x989680 ;  /* 0x009896800000895d */ /* 0x010fea0003900000 */
[----:B------:R-:W4:Y:S02]  /*8b20*/  @!P0 SYNCS.PHASECHK.TRANS64 P0, [R2+URZ+0x30], R0 ;  /* 0x00003000020085a7 */ /* 0x000f2400080010ff */
[----:B----4-:R-:W-:Y:S05]  /*8b30*/  @!P0 BRA `(.L_x_102) ;  /* 0xfffffffc00f08947 */ /* 0x010fea000383ffff */
[----:B------:R-:W-:Y:S05]  /*8b40*/  BRA `(.L_x_101) ;  /* 0xffffffd800d87947 */ /* 0x000fea000383ffff */
.L_x_111:
[----:B--2---:R2:W4:Y:S02]  /*8b50*/  SYNCS.PHASECHK.TRANS64.TRYWAIT P0, [R4+URZ+0x30], R5 ;  /* 0x00003005040075a7 */ /* 0x00452400080011ff */
[----:B----4-:R-:W-:Y:S05]  /*8b60*/  @!P0 NANOSLEEP.SYNCS 0x989680 ;  /* 0x009896800000895d */ /* 0x010fea0003900000 */
[----:B------:R-:W4:Y:S02]  /*8b70*/  @!P0 SYNCS.PHASECHK.TRANS64 P0, [R4+URZ+0x30], R5 ;  /* 0x00003005040085a7 */ /* 0x000f2400080010ff */
[----:B----4-:R-:W-:Y:S05]  /*8b80*/  @!P0 BRA `(.L_x_111) ;  /* 0xfffffffc00f08947 */ /* 0x010fea000383ffff */
[----:B------:R-:W-:Y:S05]  /*8b90*/  BRA `(.L_x_110) ;  /* 0xffffffe400e07947 */ /* 0x000fea000383ffff */
        .weak           $__internal_0_$__cuda_sm10x_tcgen05_guardrail_trap_col_being_dealloced_not_returned_by_alloc
        .type           $__internal_0_$__cuda_sm10x_tcgen05_guardrail_trap_col_being_dealloced_not_returned_by_alloc,@function
        .size           $__internal_0_$__cuda_sm10x_tcgen05_guardrail_trap_col_being_dealloced_not_returned_by_alloc,($__internal_1_$__cuda_sm10x_tcgen05_guardrail_trap_phase_invalid_during_alloc - $__internal_0_$__cuda_sm10x_tcgen05_guardrail_trap_col_being_dealloced_not_returned_by_alloc)
$__internal_0_$__cuda_sm10x_tcgen05_guardrail_trap_col_being_dealloced_not_returned_by_alloc:
[----:B------:R-:W-:Y:S05]  /*8ba0*/  BPT.TRAP 0x1 ;  /* 0x000000040000795c */ /* 0x000fea0000300000 */
[----:B------:R-:W-:-:S04]  /*8bb0*/  HFMA2 R3, -RZ, RZ, 0, 0 ;  /* 0x00000000ff037431 */ /* 0x000fc800000001ff */
[----:B------:R-:W-:Y:S05]  /*8bc0*/  RET.REL.NODEC R2 `(_ZN7cutlass13device_kernelINS_4gemm6kernel13GemmUniversalIN4cute5tupleIJiiiiEEENS1_10collective13CollectiveMmaINS1_35MainloopSm100TmaUmmaWarpSpecializedILi3ELi2ELi4ENS5_IJNS4_1CILi1EEESB_SB_EEEEENS5_IJNSA_ILi128EEENSA_ILi96EEESE_EEENS_6half_tENS5_IJlSB_lEEESH_SI_NS4_8TiledMMAINS4_8MMA_AtomIJNS4_20SM100_MMA_F16BF16_SSISH_SH_fLi128ELi96ELNS4_4UMMA5MajorE0ELSN_0ELNSM_7ScaleInE0ELSO_0EEEEEENS4_6LayoutISC_NS5_IJNSA_ILi0EEESS_SS_EEEEENS5_IJNS4_10UnderscoreESV_SV_EEEEENS4_13SM90_TMA_LOADENS4_14ComposedLayoutINS4_7SwizzleILi3ELi4ELi3EEENS4_18smem_ptr_flag_bitsILi16EEENSR_INS5_IJNSA_ILi8EEENSA_ILi64EEEEEENS5_IJS15_SB_EEEEEEEvNS4_8identityESY_S19_vS1A_EENS_8epilogue10collective18CollectiveEpilogueINS1C_23Sm100TmaWarpSpecializedILi3ELi2ELi32ELb1ELb0EEEJSG_NS5_IJNSR_ISE_SB_EENSR_INSA_ILi32EEESB_EEEEESH_SI_SH_SI_NS1C_6fusion15FusionCallbacksIS1G_NS1L_17LinearCombinationISH_fSH_fLNS_15FloatRoundStyleE2EEESG_S1K_JEEENS4_5SM1004TMEM4LOAD26SM100_TMEM_LOAD_32dp32b32xESY_NSZ_INS10_ILi2ELi4ELi3EEES13_NSR_INS5_IJS14_S1I_EEENS5_IJS1I_SB_EEEEEEENS4_39AutoVectorizingCopyWithAssumedAlignmentILi128EEENS4_14SM90_TMA_STOREES1Z_S21_S21_EEEvvEEEEvNT_6ParamsE) ;  /* 0xffffff74020c7950 */ /* 0x000fea0003c3ffff */
        .weak           $__internal_1_$__cuda_sm10x_tcgen05_guardrail_trap_phase_invalid_during_alloc
        .type           $__internal_1_$__cuda_sm10x_tcgen05_guardrail_trap_phase_invalid_during_alloc,@function
        .size           $__internal_1_$__cuda_sm10x_tcgen05_guardrail_trap_phase_invalid_during_alloc,($__internal_2_$__cuda_sm10x_tcgen05_guardrail_trap_unallocated_columns_being_dealloced - $__internal_1_$__cuda_sm10x_tcgen05_guardrail_trap_phase_invalid_during_alloc)
$__internal_1_$__cuda_sm10x_tcgen05_guardrail_trap_phase_invalid_during_alloc:
[----:B------:R-:W-:Y:S05]  /*8bd0*/  BPT.TRAP 0x1 ;  /* 0x000000040000795c */ /* 0x000fea0000300000 */
[----:B------:R-:W-:-:S04]  /*8be0*/  MOV R3, 0x0 ;  /* 0x0000000000037802 */ /* 0x000fc80000000f00 */
[----:B------:R-:W-:Y:S05]  /*8bf0*/  RET.REL.NODEC R2 `(_ZN7cutlass13device_kernelINS_4gemm6kernel13GemmUniversalIN4cute5tupleIJiiiiEEENS1_10collective13CollectiveMmaINS1_35MainloopSm100TmaUmmaWarpSpecializedILi3ELi2ELi4ENS5_IJNS4_1CILi1EEESB_SB_EEEEENS5_IJNSA_ILi128EEENSA_ILi96EEESE_EEENS_6half_tENS5_IJlSB_lEEESH_SI_NS4_8TiledMMAINS4_8MMA_AtomIJNS4_20SM100_MMA_F16BF16_SSISH_SH_fLi128ELi96ELNS4_4UMMA5MajorE0ELSN_0ELNSM_7ScaleInE0ELSO_0EEEEEENS4_6LayoutISC_NS5_IJNSA_ILi0EEESS_SS_EEEEENS5_IJNS4_10UnderscoreESV_SV_EEEEENS4_13SM90_TMA_LOADENS4_14ComposedLayoutINS4_7SwizzleILi3ELi4ELi3EEENS4_18smem_ptr_flag_bitsILi16EEENSR_INS5_IJNSA_ILi8EEENSA_ILi64EEEEEENS5_IJS15_SB_EEEEEEEvNS4_8identityESY_S19_vS1A_EENS_8epilogue10collective18CollectiveEpilogueINS1C_23Sm100TmaWarpSpecializedILi3ELi2ELi32ELb1ELb0EEEJSG_NS5_IJNSR_ISE_SB_EENSR_INSA_ILi32EEESB_EEEEESH_SI_SH_SI_NS1C_6fusion15FusionCallbacksIS1G_NS1L_17LinearCombinationISH_fSH_fLNS_15FloatRoundStyleE2EEESG_S1K_JEEENS4_5SM1004TMEM4LOAD26SM100_TMEM_LOAD_32dp32b32xESY_NSZ_INS10_ILi2ELi4ELi3EEES13_NSR_INS5_IJS14_S1I_EEENS5_IJS1I_SB_EEEEEEENS4_39AutoVectorizingCopyWithAssumedAlignmentILi128EEENS4_14SM90_TMA_STOREES1Z_S21_S21_EEEvvEEEEvNT_6ParamsE) ;  /* 0xffffff7402007950 */ /* 0x000fea0003c3ffff */
        .weak           $__internal_2_$__cuda_sm10x_tcgen05_guardrail_trap_unallocated_columns_being_dealloced
        .type           $__internal_2_$__cuda_sm10x_tcgen05_guardrail_trap_unallocated_columns_being_dealloced,@function
        .size           $__internal_2_$__cuda_sm10x_tcgen05_guardrail_trap_unallocated_columns_being_dealloced,(.L_x_160 - $__internal_2_$__cuda_sm10x_tcgen05_guardrail_trap_unallocated_columns_being_dealloced)
$__internal_2_$__cuda_sm10x_tcgen05_guardrail_trap_unallocated_columns_being_dealloced:
[----:B------:R-:W-:Y:S05]  /*8c00*/  BPT.TRAP 0x1 ;  /* 0x000000040000795c */ /* 0x000fea0000300000 */
[----:B------:R-:W-:-:S04]  /*8c10*/  HFMA2 R3, -RZ, RZ, 0, 0 ;  /* 0x00000000ff037431 */ /* 0x000fc800000001ff */
[----:B------:R-:W-:Y:S05]  /*8c20*/  RET.REL.NODEC R2 `(_ZN7cutlass13device_kernelINS_4gemm6kernel13GemmUniversalIN4cute5tupleIJiiiiEEENS1_10collective13CollectiveMmaINS1_35MainloopSm100TmaUmmaWarpSpecializedILi3ELi2ELi4ENS5_IJNS4_1CILi1EEESB_SB_EEEEENS5_IJNSA_ILi128EEENSA_ILi96EEESE_EEENS_6half_tENS5_IJlSB_lEEESH_SI_NS4_8TiledMMAINS4_8MMA_AtomIJNS4_20SM100_MMA_F16BF16_SSISH_SH_fLi128ELi96ELNS4_4UMMA5MajorE0ELSN_0ELNSM_7ScaleInE0ELSO_0EEEEEENS4_6LayoutISC_NS5_IJNSA_ILi0EEESS_SS_EEEEENS5_IJNS4_10UnderscoreESV_SV_EEEEENS4_13SM90_TMA_LOADENS4_14ComposedLayoutINS4_7SwizzleILi3ELi4ELi3EEENS4_18smem_ptr_flag_bitsILi16EEENSR_INS5_IJNSA_ILi8EEENSA_ILi64EEEEEENS5_IJS15_SB_EEEEEEEvNS4_8identityESY_S19_vS1A_EENS_8epilogue10collective18CollectiveEpilogueINS1C_23Sm100TmaWarpSpecializedILi3ELi2ELi32ELb1ELb0EEEJSG_NS5_IJNSR_ISE_SB_EENSR_INSA_ILi32EEESB_EEEEESH_SI_SH_SI_NS1C_6fusion15FusionCallbacksIS1G_NS1L_17LinearCombinationISH_fSH_fLNS_15FloatRoundStyleE2EEESG_S1K_JEEENS4_5SM1004TMEM4LOAD26SM100_TMEM_LOAD_32dp32b32xESY_NSZ_INS10_ILi2ELi4ELi3EEES13_NSR_INS5_IJS14_S1I_EEENS5_IJS1I_SB_EEEEEEENS4_39AutoVectorizingCopyWithAssumedAlignmentILi128EEENS4_14SM90_TMA_STOREES1Z_S21_S21_EEEvvEEEEvNT_6ParamsE) ;  /* 0xffffff7002f47950 */ /* 0x000fea0003c3ffff */
.L_x_159:
[----:B------:R-:W-:-:S00]  /*8c30*/  BRA `(.L_x_159) ;  /* 0xfffffffc00fc7947 */ /* 0x000fc0000383ffff */
[----:B------:R-:W-:-:S00]  /*8c40*/  NOP ;  /* 0x0000000000007918 */ /* 0x000fc00000000000 */
        /* <DEDUP_REMOVED lines=11> */
.L_x_160:


//--------------------- .nv.global.init           --------------------------
	.section	.nv.global.init,"aw",@progbits
.nv.global.init:
	.type		$str$27,@object
	.size		$str$27,($str$28 - $str$27)
$str$27:
        /*0000*/ 	.byte	0x28, 0x61, 0x64, 0x64, 0x72, 0x65, 0x73, 0x73, 0x20, 0x26, 0x20, 0x6d, 0x61, 0x73, 0x6b, 0x29
        /*0010*/ 	.byte	0x20, 0x3d, 0x3d, 0x20, 0x30, 0x00
	.type		$str$28,@object
	.size		$str$28,($str$26 - $str$28)
$str$28:
        /*0016*/ 	.byte	0x2f, 0x74, 0x6d, 0x70, 0x2f, 0x63, 0x75, 0x74, 0x6c, 0x61, 0x73, 0x73, 0x5f, 0x73, 0x77, 0x65
        /*0026*/ 	.byte	0x65, 0x70, 0x5f, 0x73, 0x72, 0x63, 0x2f, 0x69, 0x6e, 0x63, 0x6c, 0x75, 0x64, 0x65, 0x2f, 0x63
        /*0036*/ 	.byte	0x75, 0x74, 0x65, 0x2f, 0x70, 0x6f, 0x69, 0x6e, 0x74, 0x65, 0x72, 0x5f, 0x66, 0x6c, 0x61, 0x67
        /*0046*/ 	.byte	0x67, 0x65, 0x64, 0x2e, 0x68, 0x70, 0x70, 0x00
	.type		$str$26,@object
	.size		$str$26,($str$25 - $str$26)
$str$26:
        /*004e*/ 	.byte	0x2f, 0x74, 0x6d, 0x70, 0x2f, 0x63, 0x75, 0x74, 0x6c, 0x61, 0x73, 0x73, 0x5f, 0x73, 0x77, 0x65
        /*005e*/ 	.byte	0x65, 0x70, 0x5f, 0x73, 0x72, 0x63, 0x2f, 0x69, 0x6e, 0x63, 0x6c, 0x75, 0x64, 0x65, 0x2f, 0x63
        /*006e*/ 	.byte	0x75, 0x74, 0x65, 0x2f, 0x61, 0x74, 0x6f, 0x6d, 0x2f, 0x63, 0x6f, 0x70, 0x79, 0x5f, 0x74, 0x72
        /*007e*/ 	.byte	0x61, 0x69, 0x74, 0x73, 0x5f, 0x73, 0x6d, 0x31, 0x30, 0x30, 0x2e, 0x68, 0x70, 0x70, 0x00
	.type		$str$25,@object
	.size		$str$25,(__unnamed_1 - $str$25)
$str$25:
        /*008d*/ 	.byte	0x28, 0x28, 0x75, 0x69, 0x6e, 0x74, 0x33, 0x32, 0x5f, 0x74, 0x28, 0x74, 0x68, 0x72, 0x65, 0x61
        /*009d*/ 	.byte	0x64, 0x49, 0x64, 0x78, 0x2e, 0x78, 0x29, 0x20, 0x2f, 0x20, 0x33, 0x32, 0x29, 0x20, 0x25, 0x20
        /*00ad*/ 	.byte	0x34, 0x29, 0x20, 0x3d, 0x3d, 0x20, 0x28, 0x28, 0x28, 0x74, 0x6d, 0x65, 0x6d, 0x5f, 0x61, 0x64
        /*00bd*/ 	.byte	0x64, 0x72, 0x20, 0x3e, 0x3e, 0x20, 0x31, 0x36, 0x29, 0x20, 0x2f, 0x20, 0x33, 0x32, 0x29, 0x20
        /*00cd*/ 	.byte	0x25, 0x20, 0x34, 0x29, 0x00
	.type		__unnamed_1,@object
	.size		__unnamed_1,(__unnamed_2 - __unnamed_1)
__unnamed_1:
        /*00d2*/ 	.byte	0x61, 0x75, 0x74, 0x6f, 0x20, 0x63, 0x75, 0x74, 0x65, 0x3a, 0x3a, 0x61, 0x73, 0x5f, 0x70, 0x6f
        /* <DEDUP_REMOVED lines=24> */
        /*0262*/ 	.byte	0x3e, 0x3e, 0x3e, 0x3e, 0x5d, 0x00
	.type		__unnamed_2,@object
	.size		__unnamed_2,(.L_2 - __unnamed_2)
__unnamed_2:
        /* <DEDUP_REMOVED lines=42> */
        /*0508*/ 	.byte	0x3e, 0x3e, 0x5d, 0x00
.L_2:


//--------------------- .nv.shared._ZN7cutlass13device_kernelINS_4gemm6kernel13GemmUniversalIN4cute5tupleIJiiiiEEENS1_10collective13CollectiveMmaINS1_35MainloopSm100TmaUmmaWarpSpecializedILi3ELi2ELi4ENS5_IJNS4_1CILi1EEESB_SB_EEEEENS5_IJNSA_ILi128EEENSA_ILi96EEESE_EEENS_6half_tENS5_IJlSB_lEEESH_SI_NS4_8TiledMMAINS4_8MMA_AtomIJNS4_20SM100_MMA_F16BF16_SSISH_SH_fLi128ELi96ELNS4_4UMMA5MajorE0ELSN_0ELNSM_7ScaleInE0ELSO_0EEEEEENS4_6LayoutISC_NS5_IJNSA_ILi0EEESS_SS_EEEEENS5_IJNS4_10UnderscoreESV_SV_EEEEENS4_13SM90_TMA_LOADENS4_14ComposedLayoutINS4_7SwizzleILi3ELi4ELi3EEENS4_18smem_ptr_flag_bitsILi16EEENSR_INS5_IJNSA_ILi8EEENSA_ILi64EEEEEENS5_IJS15_SB_EEEEEEEvNS4_8identityESY_S19_vS1A_EENS_8epilogue10collective18CollectiveEpilogueINS1C_23Sm100TmaWarpSpecializedILi3ELi2ELi32ELb1ELb0EEEJSG_NS5_IJNSR_ISE_SB_EENSR_INSA_ILi32EEESB_EEEEESH_SI_SH_SI_NS1C_6fusion15FusionCallbacksIS1G_NS1L_17LinearCombinationISH_fSH_fLNS_15FloatRoundStyleE2EEESG_S1K_JEEENS4_5SM1004TMEM4LOAD26SM100_TMEM_LOAD_32dp32b32xESY_NSZ_INS10_ILi2ELi4ELi3EEES13_NSR_INS5_IJS14_S1I_EEENS5_IJS1I_SB_EEEEEEENS4_39AutoVectorizingCopyWithAssumedAlignmentILi128EEENS4_14SM90_TMA_STOREES1Z_S21_S21_EEEvvEEEEvNT_6ParamsE --------------------------
	.section	.nv.shared._ZN7cutlass13device_kernelINS_4gemm6kernel13GemmUniversalIN4cute5tupleIJiiiiEEENS1_10collective13CollectiveMmaINS1_35MainloopSm100TmaUmmaWarpSpecializedILi3ELi2ELi4ENS5_IJNS4_1CILi1EEESB_SB_EEEEENS5_IJNSA_ILi128EEENSA_ILi96EEESE_EEENS_6half_tENS5_IJlSB_lEEESH_SI_NS4_8TiledMMAINS4_8MMA_AtomIJNS4_20SM100_MMA_F16BF16_SSISH_SH_fLi128ELi96ELNS4_4UMMA5MajorE0ELSN_0ELNSM_7ScaleInE0ELSO_0EEEEEENS4_6LayoutISC_NS5_IJNSA_ILi0EEESS_SS_EEEEENS5_IJNS4_10UnderscoreESV_SV_EEEEENS4_13SM90_TMA_LOADENS4_14ComposedLayoutINS4_7SwizzleILi3ELi4ELi3EEENS4_18smem_ptr_flag_bitsILi16EEENSR_INS5_IJNSA_ILi8EEENSA_ILi64EEEEEENS5_IJS15_SB_EEEEEEEvNS4_8identityESY_S19_vS1A_EENS_8epilogue10collective18CollectiveEpilogueINS1C_23Sm100TmaWarpSpecializedILi3ELi2ELi32ELb1ELb0EEEJSG_NS5_IJNSR_ISE_SB_EENSR_INSA_ILi32EEESB_EEEEESH_SI_SH_SI_NS1C_6fusion15FusionCallbacksIS1G_NS1L_17LinearCombinationISH_fSH_fLNS_15FloatRoundStyleE2EEESG_S1K_JEEENS4_5SM1004TMEM4LOAD26SM100_TMEM_LOAD_32dp32b32xESY_NSZ_INS10_ILi2ELi4ELi3EEES13_NSR_INS5_IJS14_S1I_EEENS5_IJS1I_SB_EEEEEEENS4_39AutoVectorizingCopyWithAssumedAlignmentILi128EEENS4_14SM90_TMA_STOREES1Z_S21_S21_EEEvvEEEEvNT_6ParamsE,"aw",@nobits
	.sectionflags	@""
	.align	16
	.zero		1024


//--------------------- .nv.shared.reserved.0     --------------------------
	.section	.nv.shared.reserved.0,"aw",@nobits
	.weak		__nv_reservedSMEM_offset_0_alias
	.size		__nv_reservedSMEM_offset_0_alias, 0, 64
	.other		__nv_reservedSMEM_offset_0_alias,@"STO_CUDA_RESERVED_SHARED STV_DEFAULT"
__nv_reservedSMEM_offset_0_alias:
	.zero		0
.nv.shared.reserved.0:
	.zero		64
	.weak		__nv_reservedSMEM_tcgen05_partition
	.type		__nv_reservedSMEM_tcgen05_partition,@object
	.size		__nv_reservedSMEM_tcgen05_partition,(.L_0 - __nv_reservedSMEM_tcgen05_partition)
__nv_reservedSMEM_tcgen05_partition:
	.zero		32
.L_0:


//--------------------- .nv.global                --------------------------
	.section	.nv.global,"aw",@nobits
.nv.global:
	.type		_ZN40_INTERNAL_a8db0f25_4_k_cu_d88db8c0_103264cute1_E,@object
	.size		_ZN40_INTERNAL_a8db0f25_4_k_cu_d88db8c0_103264cute1_E,(_ZN40_INTERNAL_a8db0f25_4_k_cu_d88db8c0_103264cuda3std3__45__cpo6cbeginE - _ZN40_INTERNAL_a8db0f25_4_k_cu_d88db8c0_103264cute1_E)
_ZN40_INTERNAL_a8db0f25_4_k_cu_d88db8c0_103264cute1_E:
	.zero		1
	.type		_ZN40_INTERNAL_a8db0f25_4_k_cu_d88db8c0_103264cuda3std3__45__cpo6cbeginE,@object
	.size		_ZN40_INTERNAL_a8db0f25_4_k_cu_d88db8c0_103264cuda3std3__45__cpo6cbeginE,(_ZN40_INTERNAL_a8db0f25_4_k_cu_d88db8c0_103264cuda3std3__48in_placeE - _ZN40_INTERNAL_a8db0f25_4_k_cu_d88db8c0_103264cuda3std3__45__cpo6cbeginE)
_ZN40_INTERNAL_a8db0f25_4_k_cu_d88db8c0_103264cuda3std3__45__cpo6cbeginE:
	.zero		1
	.type		_ZN40_INTERNAL_a8db0f25_4_k_cu_d88db8c0_103264cuda3std3__48in_placeE,@object
	.size		_ZN40_INTERNAL_a8db0f25_4_k_cu_d88db8c0_103264cuda3std3__48in_placeE,(_ZN40_INTERNAL_a8db0f25_4_k_cu_d88db8c0_103264cuda3std6ranges3__45__cpo9iter_moveE - _ZN40_INTERNAL_a8db0f25_4_k_cu_d88db8c0_103264cuda3std3__48in_placeE)
_ZN40_INTERNAL_a8db0f25_4_k_cu_d88db8c0_103264cuda3std3__48in_placeE:
	.zero		1
	.type		_ZN40_INTERNAL_a8db0f25_4_k_cu_d88db8c0_103264cuda3std6ranges3__45__cpo9iter_moveE,@object
	.size		_ZN40_INTERNAL_a8db0f25_4_k_cu_d88db8c0_103264cuda3std6ranges3__45__cpo9iter_moveE,(_ZN40_INTERNAL_a8db0f25_4_k_cu_d88db8c0_103264cuda3std3__45__cpo5beginE - _ZN40_INTERNAL_a8db0f25_4_k_cu_d88db8c0_103264cuda3std6ranges3__45__cpo9iter_moveE)
_ZN40_INTERNAL_a8db0f25_4_k_cu_d88db8c0_103264cuda3std6ranges3__45__cpo9iter_moveE:
	.zero		1
	.type		_ZN40_INTERNAL_a8db0f25_4_k_cu_d88db8c0_103264cuda3std3__45__cpo5beginE,@object
	.size		_ZN40_INTERNAL_a8db0f25_4_k_cu_d88db8c0_103264cuda3std3__45__cpo5beginE,(_ZN40_INTERNAL_a8db0f25_4_k_cu_d88db8c0_103264cuda3std3__442_GLOBAL__N__a8db0f25_4_k_cu_d88db8c0_103266ignoreE - _ZN40_INTERNAL_a8db0f25_4_k_cu_d88db8c0_103264cuda3std3__45__cpo5beginE)
_ZN40_INTERNAL_a8db0f25_4_k_cu_d88db8c0_103264cuda3std3__45__cpo5beginE:
	.zero		1
	.type		_ZN40_INTERNAL_a8db0f25_4_k_cu_d88db8c0_103264cuda3std3__442_GLOBAL__N__a8db0f25_4_k_cu_d88db8c0_103266ignoreE,@object
	.size		_ZN40_INTERNAL_a8db0f25_4_k_cu_d88db8c0_103264cuda3std3__442_GLOBAL__N__a8db0f25_4_k_cu_d88db8c0_103266ignoreE,(_ZN40_INTERNAL_a8db0f25_4_k_cu_d88db8c0_103264cute7productE - _ZN40_INTERNAL_a8db0f25_4_k_cu_d88db8c0_103264cuda3std3__442_GLOBAL__N__a8db0f25_4_k_cu_d88db8c0_103266ignoreE)
_ZN40_INTERNAL_a8db0f25_4_k_cu_d88db8c0_103264cuda3std3__442_GLOBAL__N__a8db0f25_4_k_cu_d88db8c0_103266ignoreE:
	.zero		1
	.type		_ZN40_INTERNAL_a8db0f25_4_k_cu_d88db8c0_103264cute7productE,@object
	.size		_ZN40_INTERNAL_a8db0f25_4_k_cu_d88db8c0_103264cute7productE,(_ZN40_INTERNAL_a8db0f25_4_k_cu_d88db8c0_103264cuda3std3__45__cpo3endE - _ZN40_INTERNAL_a8db0f25_4_k_cu_d88db8c0_103264cute7productE)
_ZN40_INTERNAL_a8db0f25_4_k_cu_d88db8c0_103264cute7productE:
	.zero		1
	.type		_ZN40_INTERNAL_a8db0f25_4_k_cu_d88db8c0_103264cuda3std3__45__cpo3endE,@object
	.size		_ZN40_INTERNAL_a8db0f25_4_k_cu_d88db8c0_103264cuda3std3__45__cpo3endE,(_ZN40_INTERNAL_a8db0f25_4_k_cu_d88db8c0_103264cuda3std3__419piecewise_constructE - _ZN40_INTERNAL_a8db0f25_4_k_cu_d88db8c0_103264cuda3std3__45__cpo3endE)
_ZN40_INTERNAL_a8db0f25_4_k_cu_d88db8c0_103264cuda3std3__45__cpo3endE:
	.zero		1
	.type		_ZN40_INTERNAL_a8db0f25_4_k_cu_d88db8c0_103264cuda3std3__419piecewise_constructE,@object
	.size		_ZN40_INTERNAL_a8db0f25_4_k_cu_d88db8c0_103264cuda3std3__419piecewise_constructE,(_ZN40_INTERNAL_a8db0f25_4_k_cu_d88db8c0_103264cuda3std3__45__cpo4cendE - _ZN40_INTERNAL_a8db0f25_4_k_cu_d88db8c0_103264cuda3std3__419piecewise_constructE)
_ZN40_INTERNAL_a8db0f25_4_k_cu_d88db8c0_103264cuda3std3__419piecewise_constructE:
	.zero		1
	.type		_ZN40_INTERNAL_a8db0f25_4_k_cu_d88db8c0_103264cuda3std3__45__cpo4cendE,@object
	.size		_ZN40_INTERNAL_a8db0f25_4_k_cu_d88db8c0_103264cuda3std3__45__cpo4cendE,(_ZN40_INTERNAL_a8db0f25_4_k_cu_d88db8c0_103264cuda3std6ranges3__45__cpo4swapE - _ZN40_INTERNAL_a8db0f25_4_k_cu_d88db8c0_103264cuda3std3__45__cpo4cendE)
_ZN40_INTERNAL_a8db0f25_4_k_cu_d88db8c0_103264cuda3std3__45__cpo4cendE:
	.zero		1
	.type		_ZN40_INTERNAL_a8db0f25_4_k_cu_d88db8c0_103264cuda3std6ranges3__45__cpo4swapE,@object
	.size		_ZN40_INTERNAL_a8db0f25_4_k_cu_d88db8c0_103264cuda3std6ranges3__45__cpo4swapE,(.L_10 - _ZN40_INTERNAL_a8db0f25_4_k_cu_d88db8c0_103264cuda3std6ranges3__45__cpo4swapE)
_ZN40_INTERNAL_a8db0f25_4_k_cu_d88db8c0_103264cuda3std6ranges3__45__cpo4swapE:
	.zero		1
.L_10:


//--------------------- .nv.constant0._ZN7cutlass13device_kernelINS_4gemm6kernel13GemmUniversalIN4cute5tupleIJiiiiEEENS1_10collective13CollectiveMmaINS1_35MainloopSm100TmaUmmaWarpSpecializedILi3ELi2ELi4ENS5_IJNS4_1CILi1EEESB_SB_EEEEENS5_IJNSA_ILi128EEENSA_ILi96EEESE_EEENS_6half_tENS5_IJlSB_lEEESH_SI_NS4_8TiledMMAINS4_8MMA_AtomIJNS4_20SM100_MMA_F16BF16_SSISH_SH_fLi128ELi96ELNS4_4UMMA5MajorE0ELSN_0ELNSM_7ScaleInE0ELSO_0EEEEEENS4_6LayoutISC_NS5_IJNSA_ILi0EEESS_SS_EEEEENS5_IJNS4_10UnderscoreESV_SV_EEEEENS4_13SM90_TMA_LOADENS4_14ComposedLayoutINS4_7SwizzleILi3ELi4ELi3EEENS4_18smem_ptr_flag_bitsILi16EEENSR_INS5_IJNSA_ILi8EEENSA_ILi64EEEEEENS5_IJS15_SB_EEEEEEEvNS4_8identityESY_S19_vS1A_EENS_8epilogue10collective18CollectiveEpilogueINS1C_23Sm100TmaWarpSpecializedILi3ELi2ELi32ELb1ELb0EEEJSG_NS5_IJNSR_ISE_SB_EENSR_INSA_ILi32EEESB_EEEEESH_SI_SH_SI_NS1C_6fusion15FusionCallbacksIS1G_NS1L_17LinearCombinationISH_fSH_fLNS_15FloatRoundStyleE2EEESG_S1K_JEEENS4_5SM1004TMEM4LOAD26SM100_TMEM_LOAD_32dp32b32xESY_NSZ_INS10_ILi2ELi4ELi3EEES13_NSR_INS5_IJS14_S1I_EEENS5_IJS1I_SB_EEEEEEENS4_39AutoVectorizingCopyWithAssumedAlignmentILi128EEENS4_14SM90_TMA_STOREES1Z_S21_S21_EEEvvEEEEvNT_6ParamsE --------------------------
	.section	.nv.constant0._ZN7cutlass13device_kernelINS_4gemm6kernel13GemmUniversalIN4cute5tupleIJiiiiEEENS1_10collective13CollectiveMmaINS1_35MainloopSm100TmaUmmaWarpSpecializedILi3ELi2ELi4ENS5_IJNS4_1CILi1EEESB_SB_EEEEENS5_IJNSA_ILi128EEENSA_ILi96EEESE_EEENS_6half_tENS5_IJlSB_lEEESH_SI_NS4_8TiledMMAINS4_8MMA_AtomIJNS4_20SM100_MMA_F16BF16_SSISH_SH_fLi128ELi96ELNS4_4UMMA5MajorE0ELSN_0ELNSM_7ScaleInE0ELSO_0EEEEEENS4_6LayoutISC_NS5_IJNSA_ILi0EEESS_SS_EEEEENS5_IJNS4_10UnderscoreESV_SV_EEEEENS4_13SM90_TMA_LOADENS4_14ComposedLayoutINS4_7SwizzleILi3ELi4ELi3EEENS4_18smem_ptr_flag_bitsILi16EEENSR_INS5_IJNSA_ILi8EEENSA_ILi64EEEEEENS5_IJS15_SB_EEEEEEEvNS4_8identityESY_S19_vS1A_EENS_8epilogue10collective18CollectiveEpilogueINS1C_23Sm100TmaWarpSpecializedILi3ELi2ELi32ELb1ELb0EEEJSG_NS5_IJNSR_ISE_SB_EENSR_INSA_ILi32EEESB_EEEEESH_SI_SH_SI_NS1C_6fusion15FusionCallbacksIS1G_NS1L_17LinearCombinationISH_fSH_fLNS_15FloatRoundStyleE2EEESG_S1K_JEEENS4_5SM1004TMEM4LOAD26SM100_TMEM_LOAD_32dp32b32xESY_NSZ_INS10_ILi2ELi4ELi3EEES13_NSR_INS5_IJS14_S1I_EEENS5_IJS1I_SB_EEEEEEENS4_39AutoVectorizingCopyWithAssumedAlignmentILi128EEENS4_14SM90_TMA_STOREES1Z_S21_S21_EEEvvEEEEvNT_6ParamsE,"a",@progbits
	.sectionflags	@""
	.align	4
.nv.constant0._ZN7cutlass13device_kernelINS_4gemm6kernel13GemmUniversalIN4cute5tupleIJiiiiEEENS1_10collective13CollectiveMmaINS1_35MainloopSm100TmaUmmaWarpSpecializedILi3ELi2ELi4ENS5_IJNS4_1CILi1EEESB_SB_EEEEENS5_IJNSA_ILi128EEENSA_ILi96EEESE_EEENS_6half_tENS5_IJlSB_lEEESH_SI_NS4_8TiledMMAINS4_8MMA_AtomIJNS4_20SM100_MMA_F16BF16_SSISH_SH_fLi128ELi96ELNS4_4UMMA5MajorE0ELSN_0ELNSM_7ScaleInE0ELSO_0EEEEEENS4_6LayoutISC_NS5_IJNSA_ILi0EEESS_SS_EEEEENS5_IJNS4_10UnderscoreESV_SV_EEEEENS4_13SM90_TMA_LOADENS4_14ComposedLayoutINS4_7SwizzleILi3ELi4ELi3EEENS4_18smem_ptr_flag_bitsILi16EEENSR_INS5_IJNSA_ILi8EEENSA_ILi64EEEEEENS5_IJS15_SB_EEEEEEEvNS4_8identityESY_S19_vS1A_EENS_8epilogue10collective18CollectiveEpilogueINS1C_23Sm100TmaWarpSpecializedILi3ELi2ELi32ELb1ELb0EEEJSG_NS5_IJNSR_ISE_SB_EENSR_INSA_ILi32EEESB_EEEEESH_SI_SH_SI_NS1C_6fusion15FusionCallbacksIS1G_NS1L_17LinearCombinationISH_fSH_fLNS_15FloatRoundStyleE2EEESG_S1K_JEEENS4_5SM1004TMEM4LOAD26SM100_TMEM_LOAD_32dp32b32xESY_NSZ_INS10_ILi2ELi4ELi3EEES13_NSR_INS5_IJS14_S1I_EEENS5_IJS1I_SB_EEEEEEENS4_39AutoVectorizingCopyWithAssumedAlignmentILi128EEENS4_14SM90_TMA_STOREES1Z_S21_S21_EEEvvEEEEvNT_6ParamsE:
	.zero		2944


//--------------------- SYMBOLS --------------------------

	.type		.nv.reservedSmem.offset0,@object
	.size		.nv.reservedSmem.offset0,0x4
	.type		.nv.reservedSmem.cap,@object
	.size		.nv.reservedSmem.cap,0x4
	.type		__assertfail,@function
